//
// Generated by NVIDIA NVVM Compiler
//
// Compiler Build ID: CL-36424714
// Cuda compilation tools, release 13.0, V13.0.88
// Based on NVVM 20.0.0
//

.version 9.0
.target sm_100
.address_size 64

	// .globl	_cupy_lombscargle_float32
.func  (.param .align 16 .b8 func_retval0[16]) __internal_trig_reduction_slowpathd
(
	.param .b64 __internal_trig_reduction_slowpathd_param_0
)
;
.global .align 4 .b8 __cudart_i2opi_f[24] = {65, 144, 67, 60, 153, 149, 98, 219, 192, 221, 52, 245, 209, 87, 39, 252, 41, 21, 68, 78, 110, 131, 249, 162};
.global .align 8 .b8 __cudart_i2opi_d[144] = {8, 93, 141, 31, 177, 95, 251, 107, 234, 146, 82, 138, 247, 57, 7, 61, 123, 241, 229, 235, 199, 186, 39, 117, 45, 234, 95, 158, 102, 63, 70, 79, 183, 9, 203, 39, 207, 126, 54, 109, 31, 109, 10, 90, 139, 17, 47, 239, 15, 152, 5, 222, 255, 151, 248, 31, 59, 40, 249, 189, 139, 95, 132, 156, 244, 57, 83, 131, 57, 214, 145, 57, 65, 126, 95, 180, 38, 112, 156, 233, 132, 68, 187, 46, 245, 53, 130, 232, 62, 167, 41, 177, 28, 235, 29, 254, 28, 146, 209, 9, 234, 46, 73, 6, 224, 210, 77, 66, 58, 110, 36, 183, 97, 197, 187, 222, 171, 99, 81, 254, 65, 144, 67, 60, 153, 149, 98, 219, 192, 221, 52, 245, 209, 87, 39, 252, 41, 21, 68, 78, 110, 131, 249, 162};
.global .align 16 .b8 __cudart_sin_cos_coeffs[128] = {70, 210, 176, 44, 241, 229, 90, 190, 146, 227, 172, 105, 227, 29, 199, 62, 161, 98, 219, 25, 160, 1, 42, 191, 24, 8, 17, 17, 17, 17, 129, 63, 84, 85, 85, 85, 85, 85, 197, 191, 0, 0, 0, 0, 0, 0, 0, 0, 0, 0, 0, 0, 0, 0, 0, 0, 100, 129, 253, 32, 131, 255, 168, 189, 40, 133, 239, 193, 167, 238, 33, 62, 217, 230, 6, 142, 79, 126, 146, 190, 233, 188, 221, 25, 160, 1, 250, 62, 71, 93, 193, 22, 108, 193, 86, 191, 81, 85, 85, 85, 85, 85, 165, 63, 0, 0, 0, 0, 0, 0, 224, 191, 0, 0, 0, 0, 0, 0, 240, 63};

.visible .entry _cupy_lombscargle_float32(
	.param .u32 _cupy_lombscargle_float32_param_0,
	.param .u32 _cupy_lombscargle_float32_param_1,
	.param .u64 .ptr .align 1 _cupy_lombscargle_float32_param_2,
	.param .u64 .ptr .align 1 _cupy_lombscargle_float32_param_3,
	.param .u64 .ptr .align 1 _cupy_lombscargle_float32_param_4,
	.param .u64 .ptr .align 1 _cupy_lombscargle_float32_param_5,
	.param .u64 .ptr .align 1 _cupy_lombscargle_float32_param_6
)
.maxntid 128
{
	.local .align 4 .b8 	__local_depot0[28];
	.reg .b64 	%SP;
	.reg .b64 	%SPL;
	.reg .pred 	%p<43>;
	.reg .b32 	%r<173>;
	.reg .b32 	%f<185>;
	.reg .b64 	%rd<92>;
	.reg .b64 	%fd<9>;

	mov.u64 	%SPL, __local_depot0;
	ld.param.u32 	%r61, [_cupy_lombscargle_float32_param_0];
	ld.param.u32 	%r62, [_cupy_lombscargle_float32_param_1];
	ld.param.u64 	%rd23, [_cupy_lombscargle_float32_param_2];
	ld.param.u64 	%rd24, [_cupy_lombscargle_float32_param_3];
	ld.param.u64 	%rd27, [_cupy_lombscargle_float32_param_6];
	cvta.to.global.u64 	%rd28, %rd27;
	add.u64 	%rd1, %SPL, 0;
	add.u64 	%rd2, %SPL, 0;
	add.u64 	%rd3, %SPL, 0;
	add.u64 	%rd4, %SPL, 0;
	mov.u32 	%r63, %ctaid.x;
	mov.u32 	%r64, %ntid.x;
	mov.u32 	%r65, %tid.x;
	mad.lo.s32 	%r155, %r63, %r64, %r65;
	mov.u32 	%r66, %nctaid.x;
	mul.lo.s32 	%r2, %r64, %r66;
	ld.global.nc.f32 	%f1, [%rd28];
	setp.ge.s32 	%p1, %r155, %r62;
	@%p1 bra 	$L__BB0_38;
	mov.f32 	%f39, 0f40000000;
	div.rn.f32 	%f40, %f39, %f1;
	setp.eq.f32 	%p2, %f1, 0f00000000;
	selp.f32 	%f2, 0f3F800000, %f40, %p2;
	cvta.to.global.u64 	%rd5, %rd23;
	cvta.to.global.u64 	%rd6, %rd24;
$L__BB0_2:
	ld.param.u64 	%rd84, [_cupy_lombscargle_float32_param_4];
	setp.lt.s32 	%p3, %r61, 1;
	cvta.to.global.u64 	%rd33, %rd84;
	mul.wide.s32 	%rd34, %r155, 4;
	add.s64 	%rd35, %rd33, %rd34;
	ld.global.nc.f32 	%f3, [%rd35];
	mov.f32 	%f178, 0f00000000;
	mov.f32 	%f179, %f178;
	mov.f32 	%f180, %f178;
	mov.f32 	%f181, %f178;
	mov.f32 	%f182, %f178;
	@%p3 bra 	$L__BB0_21;
	mov.f32 	%f182, 0f00000000;
	mov.b32 	%r156, 0;
	mov.f32 	%f181, %f182;
	mov.f32 	%f180, %f182;
	mov.f32 	%f179, %f182;
	mov.f32 	%f178, %f182;
$L__BB0_4:
	mul.wide.u32 	%rd36, %r156, 4;
	add.s64 	%rd37, %rd5, %rd36;
	ld.global.nc.f32 	%f43, [%rd37];
	mul.f32 	%f9, %f3, %f43;
	mul.f32 	%f44, %f9, 0f3F22F983;
	cvt.rni.s32.f32 	%r164, %f44;
	cvt.rn.f32.s32 	%f45, %r164;
	fma.rn.f32 	%f46, %f45, 0fBFC90FDA, %f9;
	fma.rn.f32 	%f47, %f45, 0fB3A22168, %f46;
	fma.rn.f32 	%f177, %f45, 0fA7C234C5, %f47;
	abs.f32 	%f11, %f9;
	setp.ltu.f32 	%p4, %f11, 0f47CE4780;
	mov.u32 	%r160, %r164;
	mov.f32 	%f176, %f177;
	@%p4 bra 	$L__BB0_12;
	setp.neu.f32 	%p5, %f11, 0f7F800000;
	@%p5 bra 	$L__BB0_7;
	mov.f32 	%f50, 0f00000000;
	mul.rn.f32 	%f176, %f9, %f50;
	mov.b32 	%r160, 0;
	bra.uni 	$L__BB0_12;
$L__BB0_7:
	mov.b32 	%r6, %f9;
	shl.b32 	%r69, %r6, 8;
	or.b32  	%r7, %r69, -2147483648;
	mov.b64 	%rd88, 0;
	mov.b32 	%r157, 0;
	mov.u64 	%rd86, __cudart_i2opi_f;
	mov.u64 	%rd87, %rd4;
$L__BB0_8:
	.pragma "nounroll";
	ld.global.nc.u32 	%r70, [%rd86];
	mad.wide.u32 	%rd40, %r70, %r7, %rd88;
	shr.u64 	%rd88, %rd40, 32;
	st.local.u32 	[%rd87], %rd40;
	add.s32 	%r157, %r157, 1;
	add.s64 	%rd87, %rd87, 4;
	add.s64 	%rd86, %rd86, 4;
	setp.ne.s32 	%p6, %r157, 6;
	@%p6 bra 	$L__BB0_8;
	shr.u32 	%r71, %r6, 23;
	st.local.u32 	[%rd4+24], %rd88;
	and.b32  	%r10, %r71, 31;
	and.b32  	%r72, %r71, 224;
	add.s32 	%r73, %r72, -128;
	shr.u32 	%r74, %r73, 5;
	mul.wide.u32 	%rd41, %r74, 4;
	sub.s64 	%rd13, %rd4, %rd41;
	ld.local.u32 	%r158, [%rd13+24];
	ld.local.u32 	%r159, [%rd13+20];
	setp.eq.s32 	%p7, %r10, 0;
	@%p7 bra 	$L__BB0_11;
	shf.l.wrap.b32 	%r158, %r159, %r158, %r10;
	ld.local.u32 	%r75, [%rd13+16];
	shf.l.wrap.b32 	%r159, %r75, %r159, %r10;
$L__BB0_11:
	shr.u32 	%r76, %r158, 30;
	shf.l.wrap.b32 	%r77, %r159, %r158, 2;
	shl.b32 	%r78, %r159, 2;
	shr.u32 	%r79, %r77, 31;
	add.s32 	%r80, %r79, %r76;
	neg.s32 	%r81, %r80;
	setp.lt.s32 	%p8, %r6, 0;
	selp.b32 	%r160, %r81, %r80, %p8;
	xor.b32  	%r82, %r77, %r6;
	shr.s32 	%r83, %r77, 31;
	xor.b32  	%r84, %r83, %r77;
	xor.b32  	%r85, %r83, %r78;
	cvt.u64.u32 	%rd42, %r84;
	shl.b64 	%rd43, %rd42, 32;
	cvt.u64.u32 	%rd44, %r85;
	or.b64  	%rd45, %rd43, %rd44;
	cvt.rn.f64.s64 	%fd1, %rd45;
	mul.f64 	%fd2, %fd1, 0d3BF921FB54442D19;
	cvt.rn.f32.f64 	%f48, %fd2;
	neg.f32 	%f49, %f48;
	setp.lt.s32 	%p9, %r82, 0;
	selp.f32 	%f176, %f49, %f48, %p9;
$L__BB0_12:
	add.s32 	%r87, %r160, 1;
	mul.rn.f32 	%f51, %f176, %f176;
	and.b32  	%r88, %r160, 1;
	setp.eq.b32 	%p11, %r88, 1;
	selp.f32 	%f52, %f176, 0f3F800000, %p11;
	fma.rn.f32 	%f53, %f51, %f52, 0f00000000;
	fma.rn.f32 	%f54, %f51, 0f37CBAC00, 0fBAB607ED;
	selp.f32 	%f55, 0fB94D4153, %f54, %p11;
	selp.f32 	%f56, 0f3C0885E4, 0f3D2AAABB, %p11;
	fma.rn.f32 	%f57, %f55, %f51, %f56;
	selp.f32 	%f58, 0fBE2AAAA8, 0fBEFFFFFF, %p11;
	fma.rn.f32 	%f59, %f57, %f51, %f58;
	fma.rn.f32 	%f60, %f59, %f53, %f52;
	and.b32  	%r89, %r87, 2;
	setp.eq.s32 	%p12, %r89, 0;
	mov.f32 	%f61, 0f00000000;
	sub.f32 	%f62, %f61, %f60;
	selp.f32 	%f15, %f60, %f62, %p12;
	@%p4 bra 	$L__BB0_20;
	setp.neu.f32 	%p13, %f11, 0f7F800000;
	@%p13 bra 	$L__BB0_15;
	mov.f32 	%f65, 0f00000000;
	mul.rn.f32 	%f177, %f9, %f65;
	mov.b32 	%r164, 0;
	bra.uni 	$L__BB0_20;
$L__BB0_15:
	mov.b32 	%r19, %f9;
	shl.b32 	%r91, %r19, 8;
	or.b32  	%r20, %r91, -2147483648;
	mov.b64 	%rd89, 0;
	mov.b32 	%r161, 0;
$L__BB0_16:
	.pragma "nounroll";
	mul.wide.u32 	%rd47, %r161, 4;
	mov.u64 	%rd48, __cudart_i2opi_f;
	add.s64 	%rd49, %rd48, %rd47;
	ld.global.nc.u32 	%r92, [%rd49];
	mad.wide.u32 	%rd50, %r92, %r20, %rd89;
	shr.u64 	%rd89, %rd50, 32;
	add.s64 	%rd51, %rd3, %rd47;
	st.local.u32 	[%rd51], %rd50;
	add.s32 	%r161, %r161, 1;
	setp.ne.s32 	%p14, %r161, 6;
	@%p14 bra 	$L__BB0_16;
	shr.u32 	%r93, %r19, 23;
	st.local.u32 	[%rd3+24], %rd89;
	and.b32  	%r23, %r93, 31;
	and.b32  	%r94, %r93, 224;
	add.s32 	%r95, %r94, -128;
	shr.u32 	%r96, %r95, 5;
	mul.wide.u32 	%rd52, %r96, 4;
	sub.s64 	%rd16, %rd3, %rd52;
	ld.local.u32 	%r162, [%rd16+24];
	ld.local.u32 	%r163, [%rd16+20];
	setp.eq.s32 	%p15, %r23, 0;
	@%p15 bra 	$L__BB0_19;
	shf.l.wrap.b32 	%r162, %r163, %r162, %r23;
	ld.local.u32 	%r97, [%rd16+16];
	shf.l.wrap.b32 	%r163, %r97, %r163, %r23;
$L__BB0_19:
	shr.u32 	%r98, %r162, 30;
	shf.l.wrap.b32 	%r99, %r163, %r162, 2;
	shl.b32 	%r100, %r163, 2;
	shr.u32 	%r101, %r99, 31;
	add.s32 	%r102, %r101, %r98;
	neg.s32 	%r103, %r102;
	setp.lt.s32 	%p16, %r19, 0;
	selp.b32 	%r164, %r103, %r102, %p16;
	xor.b32  	%r104, %r99, %r19;
	shr.s32 	%r105, %r99, 31;
	xor.b32  	%r106, %r105, %r99;
	xor.b32  	%r107, %r105, %r100;
	cvt.u64.u32 	%rd53, %r106;
	shl.b64 	%rd54, %rd53, 32;
	cvt.u64.u32 	%rd55, %r107;
	or.b64  	%rd56, %rd54, %rd55;
	cvt.rn.f64.s64 	%fd3, %rd56;
	mul.f64 	%fd4, %fd3, 0d3BF921FB54442D19;
	cvt.rn.f32.f64 	%f63, %fd4;
	neg.f32 	%f64, %f63;
	setp.lt.s32 	%p17, %r104, 0;
	selp.f32 	%f177, %f64, %f63, %p17;
$L__BB0_20:
	mul.rn.f32 	%f66, %f177, %f177;
	and.b32  	%r109, %r164, 1;
	setp.eq.b32 	%p18, %r109, 1;
	selp.f32 	%f67, 0f3F800000, %f177, %p18;
	fma.rn.f32 	%f68, %f66, %f67, 0f00000000;
	fma.rn.f32 	%f69, %f66, 0f37CBAC00, 0fBAB607ED;
	selp.f32 	%f70, %f69, 0fB94D4153, %p18;
	selp.f32 	%f71, 0f3D2AAABB, 0f3C0885E4, %p18;
	fma.rn.f32 	%f72, %f70, %f66, %f71;
	selp.f32 	%f73, 0fBEFFFFFF, 0fBE2AAAA8, %p18;
	fma.rn.f32 	%f74, %f72, %f66, %f73;
	fma.rn.f32 	%f75, %f74, %f68, %f67;
	and.b32  	%r110, %r164, 2;
	setp.eq.s32 	%p19, %r110, 0;
	mov.f32 	%f76, 0f00000000;
	sub.f32 	%f77, %f76, %f75;
	selp.f32 	%f78, %f75, %f77, %p19;
	mul.wide.u32 	%rd57, %r156, 4;
	add.s64 	%rd58, %rd6, %rd57;
	ld.global.nc.f32 	%f79, [%rd58];
	fma.rn.f32 	%f178, %f15, %f79, %f178;
	fma.rn.f32 	%f179, %f79, %f78, %f179;
	fma.rn.f32 	%f180, %f15, %f15, %f180;
	fma.rn.f32 	%f181, %f78, %f78, %f181;
	fma.rn.f32 	%f182, %f15, %f78, %f182;
	add.s32 	%r156, %r156, 1;
	setp.ne.s32 	%p20, %r156, %r61;
	@%p20 bra 	$L__BB0_4;
$L__BB0_21:
	add.f32 	%f80, %f182, %f182;
	sub.f32 	%f81, %f180, %f181;
	abs.f32 	%f82, %f81;
	abs.f32 	%f83, %f80;
	setp.gt.f32 	%p21, %f83, %f82;
	selp.f32 	%f84, %f83, %f82, %p21;
	selp.f32 	%f85, %f82, %f83, %p21;
	div.rn.f32 	%f86, %f85, %f84;
	mul.f32 	%f87, %f86, %f86;
	fma.rn.f32 	%f88, %f87, 0f3B33710B, 0fBC807748;
	fma.rn.f32 	%f89, %f88, %f87, 0f3D2CDAB2;
	fma.rn.f32 	%f90, %f89, %f87, 0fBD992D10;
	fma.rn.f32 	%f91, %f90, %f87, 0f3DD9EA6C;
	fma.rn.f32 	%f92, %f91, %f87, 0fBE117CB1;
	fma.rn.f32 	%f93, %f92, %f87, 0f3E4CBCE0;
	fma.rn.f32 	%f94, %f93, %f87, 0fBEAAAA7D;
	mul.f32 	%f95, %f87, %f94;
	fma.rn.f32 	%f96, %f95, %f86, %f86;
	neg.f32 	%f97, %f96;
	fma.rn.f32 	%f98, 0f3F6EE581, 0f3FD774EB, %f97;
	selp.f32 	%f99, %f98, %f96, %p21;
	selp.f32 	%f100, 0f3F6EE581, 0f3FEEE581, %p21;
	selp.f32 	%f101, %f96, %f97, %p21;
	mov.b32 	%r111, %f81;
	fma.rn.f32 	%f102, %f100, 0f3FD774EB, %f101;
	setp.lt.s32 	%p22, %r111, 0;
	selp.f32 	%f103, %f102, %f99, %p22;
	add.f32 	%f104, %f82, %f83;
	setp.eq.f32 	%p23, %f84, 0f00000000;
	selp.f32 	%f105, 0f40490FDB, 0f00000000, %p22;
	setp.eq.f32 	%p24, %f82, %f83;
	selp.f32 	%f106, 0f4016CBE4, 0f3F490FDB, %p22;
	selp.f32 	%f107, %f106, %f103, %p24;
	selp.f32 	%f108, %f105, %f107, %p23;
	abs.f32 	%f109, %f104;
	setp.nan.f32 	%p25, %f109, %f109;
	copysign.f32 	%f110, %f80, %f108;
	selp.f32 	%f111, %f104, %f110, %p25;
	add.f32 	%f112, %f3, %f3;
	div.rn.f32 	%f113, %f111, %f112;
	mul.f32 	%f29, %f3, %f113;
	mul.f32 	%f114, %f29, 0f3F22F983;
	cvt.rni.s32.f32 	%r172, %f114;
	cvt.rn.f32.s32 	%f115, %r172;
	fma.rn.f32 	%f116, %f115, 0fBFC90FDA, %f29;
	fma.rn.f32 	%f117, %f115, 0fB3A22168, %f116;
	fma.rn.f32 	%f184, %f115, 0fA7C234C5, %f117;
	abs.f32 	%f31, %f29;
	setp.ltu.f32 	%p26, %f31, 0f47CE4780;
	mov.u32 	%r168, %r172;
	mov.f32 	%f183, %f184;
	@%p26 bra 	$L__BB0_29;
	setp.neu.f32 	%p27, %f31, 0f7F800000;
	@%p27 bra 	$L__BB0_24;
	mov.f32 	%f120, 0f00000000;
	mul.rn.f32 	%f183, %f29, %f120;
	mov.b32 	%r168, 0;
	bra.uni 	$L__BB0_29;
$L__BB0_24:
	mov.b32 	%r34, %f29;
	shl.b32 	%r113, %r34, 8;
	or.b32  	%r35, %r113, -2147483648;
	mov.b64 	%rd90, 0;
	mov.b32 	%r165, 0;
$L__BB0_25:
	.pragma "nounroll";
	mul.wide.u32 	%rd60, %r165, 4;
	mov.u64 	%rd61, __cudart_i2opi_f;
	add.s64 	%rd62, %rd61, %rd60;
	ld.global.nc.u32 	%r114, [%rd62];
	mad.wide.u32 	%rd63, %r114, %r35, %rd90;
	shr.u64 	%rd90, %rd63, 32;
	add.s64 	%rd64, %rd2, %rd60;
	st.local.u32 	[%rd64], %rd63;
	add.s32 	%r165, %r165, 1;
	setp.ne.s32 	%p28, %r165, 6;
	@%p28 bra 	$L__BB0_25;
	shr.u32 	%r115, %r34, 23;
	st.local.u32 	[%rd2+24], %rd90;
	and.b32  	%r38, %r115, 31;
	and.b32  	%r116, %r115, 224;
	add.s32 	%r117, %r116, -128;
	shr.u32 	%r118, %r117, 5;
	mul.wide.u32 	%rd65, %r118, 4;
	sub.s64 	%rd19, %rd2, %rd65;
	ld.local.u32 	%r166, [%rd19+24];
	ld.local.u32 	%r167, [%rd19+20];
	setp.eq.s32 	%p29, %r38, 0;
	@%p29 bra 	$L__BB0_28;
	shf.l.wrap.b32 	%r166, %r167, %r166, %r38;
	ld.local.u32 	%r119, [%rd19+16];
	shf.l.wrap.b32 	%r167, %r119, %r167, %r38;
$L__BB0_28:
	shr.u32 	%r120, %r166, 30;
	shf.l.wrap.b32 	%r121, %r167, %r166, 2;
	shl.b32 	%r122, %r167, 2;
	shr.u32 	%r123, %r121, 31;
	add.s32 	%r124, %r123, %r120;
	neg.s32 	%r125, %r124;
	setp.lt.s32 	%p30, %r34, 0;
	selp.b32 	%r168, %r125, %r124, %p30;
	xor.b32  	%r126, %r121, %r34;
	shr.s32 	%r127, %r121, 31;
	xor.b32  	%r128, %r127, %r121;
	xor.b32  	%r129, %r127, %r122;
	cvt.u64.u32 	%rd66, %r128;
	shl.b64 	%rd67, %rd66, 32;
	cvt.u64.u32 	%rd68, %r129;
	or.b64  	%rd69, %rd67, %rd68;
	cvt.rn.f64.s64 	%fd5, %rd69;
	mul.f64 	%fd6, %fd5, 0d3BF921FB54442D19;
	cvt.rn.f32.f64 	%f118, %fd6;
	neg.f32 	%f119, %f118;
	setp.lt.s32 	%p31, %r126, 0;
	selp.f32 	%f183, %f119, %f118, %p31;
$L__BB0_29:
	add.s32 	%r131, %r168, 1;
	mul.rn.f32 	%f121, %f183, %f183;
	and.b32  	%r132, %r168, 1;
	setp.eq.b32 	%p33, %r132, 1;
	selp.f32 	%f122, %f183, 0f3F800000, %p33;
	fma.rn.f32 	%f123, %f121, %f122, 0f00000000;
	fma.rn.f32 	%f124, %f121, 0f37CBAC00, 0fBAB607ED;
	selp.f32 	%f125, 0fB94D4153, %f124, %p33;
	selp.f32 	%f126, 0f3C0885E4, 0f3D2AAABB, %p33;
	fma.rn.f32 	%f127, %f125, %f121, %f126;
	selp.f32 	%f128, 0fBE2AAAA8, 0fBEFFFFFF, %p33;
	fma.rn.f32 	%f129, %f127, %f121, %f128;
	fma.rn.f32 	%f130, %f129, %f123, %f122;
	and.b32  	%r133, %r131, 2;
	setp.eq.s32 	%p34, %r133, 0;
	mov.f32 	%f131, 0f00000000;
	sub.f32 	%f132, %f131, %f130;
	selp.f32 	%f35, %f130, %f132, %p34;
	@%p26 bra 	$L__BB0_37;
	setp.neu.f32 	%p35, %f31, 0f7F800000;
	@%p35 bra 	$L__BB0_32;
	mov.f32 	%f135, 0f00000000;
	mul.rn.f32 	%f184, %f29, %f135;
	mov.b32 	%r172, 0;
	bra.uni 	$L__BB0_37;
$L__BB0_32:
	mov.b32 	%r47, %f29;
	shl.b32 	%r135, %r47, 8;
	or.b32  	%r48, %r135, -2147483648;
	mov.b64 	%rd91, 0;
	mov.b32 	%r169, 0;
$L__BB0_33:
	.pragma "nounroll";
	mul.wide.u32 	%rd71, %r169, 4;
	mov.u64 	%rd72, __cudart_i2opi_f;
	add.s64 	%rd73, %rd72, %rd71;
	ld.global.nc.u32 	%r136, [%rd73];
	mad.wide.u32 	%rd74, %r136, %r48, %rd91;
	shr.u64 	%rd91, %rd74, 32;
	add.s64 	%rd75, %rd1, %rd71;
	st.local.u32 	[%rd75], %rd74;
	add.s32 	%r169, %r169, 1;
	setp.ne.s32 	%p36, %r169, 6;
	@%p36 bra 	$L__BB0_33;
	shr.u32 	%r137, %r47, 23;
	st.local.u32 	[%rd1+24], %rd91;
	and.b32  	%r51, %r137, 31;
	and.b32  	%r138, %r137, 224;
	add.s32 	%r139, %r138, -128;
	shr.u32 	%r140, %r139, 5;
	mul.wide.u32 	%rd76, %r140, 4;
	sub.s64 	%rd22, %rd1, %rd76;
	ld.local.u32 	%r170, [%rd22+24];
	ld.local.u32 	%r171, [%rd22+20];
	setp.eq.s32 	%p37, %r51, 0;
	@%p37 bra 	$L__BB0_36;
	shf.l.wrap.b32 	%r170, %r171, %r170, %r51;
	ld.local.u32 	%r141, [%rd22+16];
	shf.l.wrap.b32 	%r171, %r141, %r171, %r51;
$L__BB0_36:
	shr.u32 	%r142, %r170, 30;
	shf.l.wrap.b32 	%r143, %r171, %r170, 2;
	shl.b32 	%r144, %r171, 2;
	shr.u32 	%r145, %r143, 31;
	add.s32 	%r146, %r145, %r142;
	neg.s32 	%r147, %r146;
	setp.lt.s32 	%p38, %r47, 0;
	selp.b32 	%r172, %r147, %r146, %p38;
	xor.b32  	%r148, %r143, %r47;
	shr.s32 	%r149, %r143, 31;
	xor.b32  	%r150, %r149, %r143;
	xor.b32  	%r151, %r149, %r144;
	cvt.u64.u32 	%rd77, %r150;
	shl.b64 	%rd78, %rd77, 32;
	cvt.u64.u32 	%rd79, %r151;
	or.b64  	%rd80, %rd78, %rd79;
	cvt.rn.f64.s64 	%fd7, %rd80;
	mul.f64 	%fd8, %fd7, 0d3BF921FB54442D19;
	cvt.rn.f32.f64 	%f133, %fd8;
	neg.f32 	%f134, %f133;
	setp.lt.s32 	%p39, %r148, 0;
	selp.f32 	%f184, %f134, %f133, %p39;
$L__BB0_37:
	ld.param.u64 	%rd85, [_cupy_lombscargle_float32_param_5];
	mul.rn.f32 	%f136, %f184, %f184;
	and.b32  	%r153, %r172, 1;
	setp.eq.b32 	%p40, %r153, 1;
	selp.f32 	%f137, 0f3F800000, %f184, %p40;
	fma.rn.f32 	%f138, %f136, %f137, 0f00000000;
	fma.rn.f32 	%f139, %f136, 0f37CBAC00, 0fBAB607ED;
	selp.f32 	%f140, %f139, 0fB94D4153, %p40;
	selp.f32 	%f141, 0f3D2AAABB, 0f3C0885E4, %p40;
	fma.rn.f32 	%f142, %f140, %f136, %f141;
	selp.f32 	%f143, 0fBEFFFFFF, 0fBE2AAAA8, %p40;
	fma.rn.f32 	%f144, %f142, %f136, %f143;
	fma.rn.f32 	%f145, %f144, %f138, %f137;
	and.b32  	%r154, %r172, 2;
	setp.eq.s32 	%p41, %r154, 0;
	mov.f32 	%f146, 0f00000000;
	sub.f32 	%f147, %f146, %f145;
	selp.f32 	%f148, %f145, %f147, %p41;
	mul.f32 	%f149, %f35, %f35;
	mul.f32 	%f150, %f148, %f148;
	add.f32 	%f151, %f35, %f35;
	mul.f32 	%f152, %f151, %f148;
	mul.f32 	%f153, %f179, %f148;
	fma.rn.f32 	%f154, %f178, %f35, %f153;
	mul.f32 	%f155, %f154, %f154;
	mul.f32 	%f156, %f182, %f152;
	fma.rn.f32 	%f157, %f180, %f149, %f156;
	fma.rn.f32 	%f158, %f181, %f150, %f157;
	div.rn.f32 	%f159, %f155, %f158;
	mul.f32 	%f160, %f179, %f35;
	mul.f32 	%f161, %f178, %f148;
	sub.f32 	%f162, %f160, %f161;
	mul.f32 	%f163, %f162, %f162;
	mul.f32 	%f164, %f181, %f149;
	sub.f32 	%f165, %f164, %f156;
	fma.rn.f32 	%f166, %f180, %f150, %f165;
	div.rn.f32 	%f167, %f163, %f166;
	add.f32 	%f168, %f159, %f167;
	mul.f32 	%f169, %f168, 0f3F000000;
	mul.f32 	%f170, %f2, %f169;
	cvta.to.global.u64 	%rd81, %rd85;
	mul.wide.s32 	%rd82, %r155, 4;
	add.s64 	%rd83, %rd81, %rd82;
	st.global.f32 	[%rd83], %f170;
	add.s32 	%r155, %r155, %r2;
	setp.lt.s32 	%p42, %r155, %r62;
	@%p42 bra 	$L__BB0_2;
$L__BB0_38:
	ret;

}
	// .globl	_cupy_lombscargle_float64
.visible .entry _cupy_lombscargle_float64(
	.param .u32 _cupy_lombscargle_float64_param_0,
	.param .u32 _cupy_lombscargle_float64_param_1,
	.param .u64 .ptr .align 1 _cupy_lombscargle_float64_param_2,
	.param .u64 .ptr .align 1 _cupy_lombscargle_float64_param_3,
	.param .u64 .ptr .align 1 _cupy_lombscargle_float64_param_4,
	.param .u64 .ptr .align 1 _cupy_lombscargle_float64_param_5,
	.param .u64 .ptr .align 1 _cupy_lombscargle_float64_param_6
)
.maxntid 128
{
	.reg .pred 	%p<41>;
	.reg .b32 	%r<87>;
	.reg .b64 	%rd<50>;
	.reg .b64 	%fd<318>;

	ld.param.u32 	%r34, [_cupy_lombscargle_float64_param_0];
	ld.param.u32 	%r35, [_cupy_lombscargle_float64_param_1];
	ld.param.u64 	%rd10, [_cupy_lombscargle_float64_param_3];
	ld.param.u64 	%rd11, [_cupy_lombscargle_float64_param_4];
	ld.param.u64 	%rd12, [_cupy_lombscargle_float64_param_5];
	ld.param.u64 	%rd13, [_cupy_lombscargle_float64_param_6];
	cvta.to.global.u64 	%rd1, %rd12;
	cvta.to.global.u64 	%rd2, %rd11;
	cvta.to.global.u64 	%rd14, %rd13;
	mov.u32 	%r36, %ctaid.x;
	mov.u32 	%r37, %ntid.x;
	mov.u32 	%r38, %tid.x;
	mad.lo.s32 	%r75, %r36, %r37, %r38;
	mov.u32 	%r39, %nctaid.x;
	mul.lo.s32 	%r2, %r37, %r39;
	ld.global.nc.f64 	%fd62, [%rd14];
	setp.eq.f64 	%p1, %fd62, 0d0000000000000000;
	mov.f64 	%fd63, 0d4000000000000000;
	div.rn.f64 	%fd64, %fd63, %fd62;
	selp.f64 	%fd1, 0d3FF0000000000000, %fd64, %p1;
	setp.ge.s32 	%p2, %r75, %r35;
	@%p2 bra 	$L__BB1_41;
	setp.lt.s32 	%p3, %r34, 1;
	@%p3 bra 	$L__BB1_30;
	neg.s32 	%r3, %r34;
	cvta.to.global.u64 	%rd3, %rd10;
	mov.u64 	%rd31, __cudart_sin_cos_coeffs;
$L__BB1_3:
	ld.param.u64 	%rd47, [_cupy_lombscargle_float64_param_2];
	cvta.to.global.u64 	%rd48, %rd47;
	mul.wide.s32 	%rd27, %r75, 8;
	add.s64 	%rd28, %rd2, %rd27;
	ld.global.nc.f64 	%fd3, [%rd28];
	mov.f64 	%fd302, 0d0000000000000000;
	mov.u64 	%rd49, %rd3;
	mov.u32 	%r76, %r3;
	mov.f64 	%fd303, %fd302;
	mov.f64 	%fd304, %fd302;
	mov.f64 	%fd305, %fd302;
	mov.f64 	%fd306, %fd302;
$L__BB1_4:
	ld.global.nc.f64 	%fd144, [%rd48];
	mul.f64 	%fd9, %fd3, %fd144;
	abs.f64 	%fd10, %fd9;
	setp.eq.f64 	%p15, %fd10, 0d7FF0000000000000;
	@%p15 bra 	$L__BB1_8;
	mul.f64 	%fd145, %fd9, 0d3FE45F306DC9C883;
	cvt.rni.s32.f64 	%r77, %fd145;
	cvt.rn.f64.s32 	%fd146, %r77;
	fma.rn.f64 	%fd147, %fd146, 0dBFF921FB54442D18, %fd9;
	fma.rn.f64 	%fd148, %fd146, 0dBC91A62633145C00, %fd147;
	fma.rn.f64 	%fd308, %fd146, 0dB97B839A252049C0, %fd148;
	setp.ltu.f64 	%p16, %fd10, 0d41E0000000000000;
	@%p16 bra 	$L__BB1_7;
	{ // callseq 2, 0
	.param .b64 param0;
	st.param.f64 	[param0], %fd9;
	.param .align 16 .b8 retval0[16];
	call.uni (retval0), 
	__internal_trig_reduction_slowpathd, 
	(
	param0
	);
	ld.param.f64 	%fd308, [retval0];
	ld.param.b32 	%r77, [retval0+8];
	} // callseq 2
$L__BB1_7:
	add.s32 	%r78, %r77, 1;
	bra.uni 	$L__BB1_9;
$L__BB1_8:
	mov.f64 	%fd150, 0d0000000000000000;
	mul.rn.f64 	%fd308, %fd9, %fd150;
	mov.b32 	%r78, 1;
$L__BB1_9:
	shl.b32 	%r53, %r78, 6;
	cvt.u64.u32 	%rd29, %r53;
	and.b64  	%rd30, %rd29, 64;
	add.s64 	%rd32, %rd31, %rd30;
	mul.rn.f64 	%fd151, %fd308, %fd308;
	and.b32  	%r54, %r78, 1;
	setp.eq.b32 	%p18, %r54, 1;
	selp.f64 	%fd152, 0dBDA8FF8320FD8164, 0d3DE5DB65F9785EBA, %p18;
	ld.global.nc.v2.f64 	{%fd153, %fd154}, [%rd32];
	fma.rn.f64 	%fd155, %fd152, %fd151, %fd153;
	fma.rn.f64 	%fd156, %fd155, %fd151, %fd154;
	ld.global.nc.v2.f64 	{%fd157, %fd158}, [%rd32+16];
	fma.rn.f64 	%fd159, %fd156, %fd151, %fd157;
	fma.rn.f64 	%fd160, %fd159, %fd151, %fd158;
	ld.global.nc.v2.f64 	{%fd161, %fd162}, [%rd32+32];
	fma.rn.f64 	%fd163, %fd160, %fd151, %fd161;
	fma.rn.f64 	%fd164, %fd163, %fd151, %fd162;
	fma.rn.f64 	%fd165, %fd164, %fd308, %fd308;
	fma.rn.f64 	%fd166, %fd164, %fd151, 0d3FF0000000000000;
	selp.f64 	%fd167, %fd166, %fd165, %p18;
	and.b32  	%r55, %r78, 2;
	setp.eq.s32 	%p19, %r55, 0;
	mov.f64 	%fd168, 0d0000000000000000;
	sub.f64 	%fd169, %fd168, %fd167;
	selp.f64 	%fd16, %fd167, %fd169, %p19;
	@%p15 bra 	$L__BB1_12;
	mul.f64 	%fd170, %fd9, 0d3FE45F306DC9C883;
	cvt.rni.s32.f64 	%r79, %fd170;
	cvt.rn.f64.s32 	%fd171, %r79;
	fma.rn.f64 	%fd172, %fd171, 0dBFF921FB54442D18, %fd9;
	fma.rn.f64 	%fd173, %fd171, 0dBC91A62633145C00, %fd172;
	fma.rn.f64 	%fd309, %fd171, 0dB97B839A252049C0, %fd173;
	setp.ltu.f64 	%p20, %fd10, 0d41E0000000000000;
	@%p20 bra 	$L__BB1_13;
	{ // callseq 3, 0
	.param .b64 param0;
	st.param.f64 	[param0], %fd9;
	.param .align 16 .b8 retval0[16];
	call.uni (retval0), 
	__internal_trig_reduction_slowpathd, 
	(
	param0
	);
	ld.param.f64 	%fd309, [retval0];
	ld.param.b32 	%r79, [retval0+8];
	} // callseq 3
	bra.uni 	$L__BB1_13;
$L__BB1_12:
	mov.f64 	%fd175, 0d0000000000000000;
	mul.rn.f64 	%fd309, %fd9, %fd175;
	mov.b32 	%r79, 0;
$L__BB1_13:
	shl.b32 	%r58, %r79, 6;
	cvt.u64.u32 	%rd33, %r58;
	and.b64  	%rd34, %rd33, 64;
	add.s64 	%rd36, %rd31, %rd34;
	mul.rn.f64 	%fd176, %fd309, %fd309;
	and.b32  	%r59, %r79, 1;
	setp.eq.b32 	%p21, %r59, 1;
	selp.f64 	%fd177, 0dBDA8FF8320FD8164, 0d3DE5DB65F9785EBA, %p21;
	ld.global.nc.v2.f64 	{%fd178, %fd179}, [%rd36];
	fma.rn.f64 	%fd180, %fd177, %fd176, %fd178;
	fma.rn.f64 	%fd181, %fd180, %fd176, %fd179;
	ld.global.nc.v2.f64 	{%fd182, %fd183}, [%rd36+16];
	fma.rn.f64 	%fd184, %fd181, %fd176, %fd182;
	fma.rn.f64 	%fd185, %fd184, %fd176, %fd183;
	ld.global.nc.v2.f64 	{%fd186, %fd187}, [%rd36+32];
	fma.rn.f64 	%fd188, %fd185, %fd176, %fd186;
	fma.rn.f64 	%fd189, %fd188, %fd176, %fd187;
	fma.rn.f64 	%fd190, %fd189, %fd309, %fd309;
	fma.rn.f64 	%fd191, %fd189, %fd176, 0d3FF0000000000000;
	selp.f64 	%fd192, %fd191, %fd190, %p21;
	and.b32  	%r60, %r79, 2;
	setp.eq.s32 	%p22, %r60, 0;
	mov.f64 	%fd193, 0d0000000000000000;
	sub.f64 	%fd194, %fd193, %fd192;
	selp.f64 	%fd195, %fd192, %fd194, %p22;
	ld.global.nc.f64 	%fd196, [%rd49];
	fma.rn.f64 	%fd306, %fd16, %fd196, %fd306;
	fma.rn.f64 	%fd305, %fd196, %fd195, %fd305;
	fma.rn.f64 	%fd304, %fd16, %fd16, %fd304;
	fma.rn.f64 	%fd303, %fd195, %fd195, %fd303;
	fma.rn.f64 	%fd302, %fd16, %fd195, %fd302;
	add.s32 	%r76, %r76, 1;
	setp.eq.s32 	%p23, %r76, 0;
	add.s64 	%rd49, %rd49, 8;
	add.s64 	%rd48, %rd48, 8;
	@%p23 bra 	$L__BB1_14;
	bra.uni 	$L__BB1_4;
$L__BB1_14:
	add.f64 	%fd44, %fd302, %fd302;
	sub.f64 	%fd45, %fd304, %fd303;
	abs.f64 	%fd46, %fd45;
	abs.f64 	%fd47, %fd44;
	setp.gt.f64 	%p24, %fd47, %fd46;
	selp.f64 	%fd48, %fd47, %fd46, %p24;
	selp.f64 	%fd197, %fd46, %fd47, %p24;
	div.rn.f64 	%fd198, %fd197, %fd48;
	mul.f64 	%fd199, %fd198, %fd198;
	fma.rn.f64 	%fd200, %fd199, 0dBEF53E1D2A25FF7E, 0d3F2D3B63DBB65B49;
	fma.rn.f64 	%fd201, %fd200, %fd199, 0dBF5312788DDE082E;
	fma.rn.f64 	%fd202, %fd201, %fd199, 0d3F6F9690C8249315;
	fma.rn.f64 	%fd203, %fd202, %fd199, 0dBF82CF5AABC7CF0D;
	fma.rn.f64 	%fd204, %fd203, %fd199, 0d3F9162B0B2A3BFDE;
	fma.rn.f64 	%fd205, %fd204, %fd199, 0dBF9A7256FEB6FC6B;
	fma.rn.f64 	%fd206, %fd205, %fd199, 0d3FA171560CE4A489;
	fma.rn.f64 	%fd207, %fd206, %fd199, 0dBFA4F44D841450E4;
	fma.rn.f64 	%fd208, %fd207, %fd199, 0d3FA7EE3D3F36BB95;
	fma.rn.f64 	%fd209, %fd208, %fd199, 0dBFAAD32AE04A9FD1;
	fma.rn.f64 	%fd210, %fd209, %fd199, 0d3FAE17813D66954F;
	fma.rn.f64 	%fd211, %fd210, %fd199, 0dBFB11089CA9A5BCD;
	fma.rn.f64 	%fd212, %fd211, %fd199, 0d3FB3B12B2DB51738;
	fma.rn.f64 	%fd213, %fd212, %fd199, 0dBFB745D022F8DC5C;
	fma.rn.f64 	%fd214, %fd213, %fd199, 0d3FBC71C709DFE927;
	fma.rn.f64 	%fd215, %fd214, %fd199, 0dBFC2492491FA1744;
	fma.rn.f64 	%fd216, %fd215, %fd199, 0d3FC99999999840D2;
	fma.rn.f64 	%fd217, %fd216, %fd199, 0dBFD555555555544C;
	mul.f64 	%fd218, %fd199, %fd217;
	fma.rn.f64 	%fd49, %fd218, %fd198, %fd198;
	@%p24 bra 	$L__BB1_15;
	bra.uni 	$L__BB1_29;
$L__BB1_15:
	{
	.reg .b32 %temp; 
	mov.b64 	{%temp, %r62}, %fd45;
	}
	setp.lt.s32 	%p26, %r62, 0;
	neg.f64 	%fd221, %fd49;
	selp.f64 	%fd222, %fd49, %fd221, %p26;
	add.f64 	%fd310, %fd222, 0d3FF921FB54442D18;
$L__BB1_16:
	setp.eq.f64 	%p27, %fd48, 0d0000000000000000;
	@%p27 bra 	$L__BB1_18;
	setp.eq.f64 	%p28, %fd46, %fd47;
	{
	.reg .b32 %temp; 
	mov.b64 	{%temp, %r63}, %fd45;
	}
	setp.lt.s32 	%p29, %r63, 0;
	selp.f64 	%fd223, 0d4002D97C7F3321D2, 0d3FE921FB54442D18, %p29;
	selp.f64 	%fd311, %fd223, %fd310, %p28;
	bra.uni 	$L__BB1_19;
$L__BB1_18:
	{
	.reg .b32 %temp; 
	mov.b64 	{%temp, %r64}, %fd45;
	}
	setp.lt.s32 	%p30, %r64, 0;
	selp.f64 	%fd311, 0d400921FB54442D18, 0d0000000000000000, %p30;
$L__BB1_19:
	add.rn.f64 	%fd224, %fd46, %fd47;
	setp.nan.f64 	%p31, %fd224, %fd224;
	copysign.f64 	%fd225, %fd44, %fd311;
	selp.f64 	%fd226, %fd224, %fd225, %p31;
	add.f64 	%fd227, %fd3, %fd3;
	div.rn.f64 	%fd228, %fd226, %fd227;
	mul.f64 	%fd32, %fd3, %fd228;
	abs.f64 	%fd33, %fd32;
	setp.eq.f64 	%p32, %fd33, 0d7FF0000000000000;
	@%p32 bra 	$L__BB1_23;
	mul.f64 	%fd229, %fd32, 0d3FE45F306DC9C883;
	cvt.rni.s32.f64 	%r80, %fd229;
	cvt.rn.f64.s32 	%fd230, %r80;
	fma.rn.f64 	%fd231, %fd230, 0dBFF921FB54442D18, %fd32;
	fma.rn.f64 	%fd232, %fd230, 0dBC91A62633145C00, %fd231;
	fma.rn.f64 	%fd313, %fd230, 0dB97B839A252049C0, %fd232;
	setp.ltu.f64 	%p33, %fd33, 0d41E0000000000000;
	@%p33 bra 	$L__BB1_22;
	{ // callseq 4, 0
	.param .b64 param0;
	st.param.f64 	[param0], %fd32;
	.param .align 16 .b8 retval0[16];
	call.uni (retval0), 
	__internal_trig_reduction_slowpathd, 
	(
	param0
	);
	ld.param.f64 	%fd313, [retval0];
	ld.param.b32 	%r80, [retval0+8];
	} // callseq 4
$L__BB1_22:
	add.s32 	%r81, %r80, 1;
	bra.uni 	$L__BB1_24;
$L__BB1_23:
	mov.f64 	%fd234, 0d0000000000000000;
	mul.rn.f64 	%fd313, %fd32, %fd234;
	mov.b32 	%r81, 1;
$L__BB1_24:
	setp.eq.f64 	%p34, %fd33, 0d7FF0000000000000;
	shl.b32 	%r67, %r81, 6;
	cvt.u64.u32 	%rd37, %r67;
	and.b64  	%rd38, %rd37, 64;
	mov.u64 	%rd39, __cudart_sin_cos_coeffs;
	add.s64 	%rd40, %rd39, %rd38;
	mul.rn.f64 	%fd235, %fd313, %fd313;
	and.b32  	%r68, %r81, 1;
	setp.eq.b32 	%p35, %r68, 1;
	selp.f64 	%fd236, 0dBDA8FF8320FD8164, 0d3DE5DB65F9785EBA, %p35;
	ld.global.nc.v2.f64 	{%fd237, %fd238}, [%rd40];
	fma.rn.f64 	%fd239, %fd236, %fd235, %fd237;
	fma.rn.f64 	%fd240, %fd239, %fd235, %fd238;
	ld.global.nc.v2.f64 	{%fd241, %fd242}, [%rd40+16];
	fma.rn.f64 	%fd243, %fd240, %fd235, %fd241;
	fma.rn.f64 	%fd244, %fd243, %fd235, %fd242;
	ld.global.nc.v2.f64 	{%fd245, %fd246}, [%rd40+32];
	fma.rn.f64 	%fd247, %fd244, %fd235, %fd245;
	fma.rn.f64 	%fd248, %fd247, %fd235, %fd246;
	fma.rn.f64 	%fd249, %fd248, %fd313, %fd313;
	fma.rn.f64 	%fd250, %fd248, %fd235, 0d3FF0000000000000;
	selp.f64 	%fd251, %fd250, %fd249, %p35;
	and.b32  	%r69, %r81, 2;
	setp.eq.s32 	%p36, %r69, 0;
	mov.f64 	%fd252, 0d0000000000000000;
	sub.f64 	%fd253, %fd252, %fd251;
	selp.f64 	%fd39, %fd251, %fd253, %p36;
	@%p34 bra 	$L__BB1_27;
	mul.f64 	%fd254, %fd32, 0d3FE45F306DC9C883;
	cvt.rni.s32.f64 	%r82, %fd254;
	cvt.rn.f64.s32 	%fd255, %r82;
	fma.rn.f64 	%fd256, %fd255, 0dBFF921FB54442D18, %fd32;
	fma.rn.f64 	%fd257, %fd255, 0dBC91A62633145C00, %fd256;
	fma.rn.f64 	%fd314, %fd255, 0dB97B839A252049C0, %fd257;
	setp.ltu.f64 	%p37, %fd33, 0d41E0000000000000;
	@%p37 bra 	$L__BB1_28;
	{ // callseq 5, 0
	.param .b64 param0;
	st.param.f64 	[param0], %fd32;
	.param .align 16 .b8 retval0[16];
	call.uni (retval0), 
	__internal_trig_reduction_slowpathd, 
	(
	param0
	);
	ld.param.f64 	%fd314, [retval0];
	ld.param.b32 	%r82, [retval0+8];
	} // callseq 5
	bra.uni 	$L__BB1_28;
$L__BB1_27:
	mov.f64 	%fd259, 0d0000000000000000;
	mul.rn.f64 	%fd314, %fd32, %fd259;
	mov.b32 	%r82, 0;
$L__BB1_28:
	shl.b32 	%r72, %r82, 6;
	cvt.u64.u32 	%rd41, %r72;
	and.b64  	%rd42, %rd41, 64;
	add.s64 	%rd44, %rd39, %rd42;
	mul.rn.f64 	%fd260, %fd314, %fd314;
	and.b32  	%r73, %r82, 1;
	setp.eq.b32 	%p38, %r73, 1;
	selp.f64 	%fd261, 0dBDA8FF8320FD8164, 0d3DE5DB65F9785EBA, %p38;
	ld.global.nc.v2.f64 	{%fd262, %fd263}, [%rd44];
	fma.rn.f64 	%fd264, %fd261, %fd260, %fd262;
	fma.rn.f64 	%fd265, %fd264, %fd260, %fd263;
	ld.global.nc.v2.f64 	{%fd266, %fd267}, [%rd44+16];
	fma.rn.f64 	%fd268, %fd265, %fd260, %fd266;
	fma.rn.f64 	%fd269, %fd268, %fd260, %fd267;
	ld.global.nc.v2.f64 	{%fd270, %fd271}, [%rd44+32];
	fma.rn.f64 	%fd272, %fd269, %fd260, %fd270;
	fma.rn.f64 	%fd273, %fd272, %fd260, %fd271;
	fma.rn.f64 	%fd274, %fd273, %fd314, %fd314;
	fma.rn.f64 	%fd275, %fd273, %fd260, 0d3FF0000000000000;
	selp.f64 	%fd276, %fd275, %fd274, %p38;
	and.b32  	%r74, %r82, 2;
	setp.eq.s32 	%p39, %r74, 0;
	mov.f64 	%fd277, 0d0000000000000000;
	sub.f64 	%fd278, %fd277, %fd276;
	selp.f64 	%fd279, %fd276, %fd278, %p39;
	mul.f64 	%fd280, %fd39, %fd39;
	mul.f64 	%fd281, %fd279, %fd279;
	add.f64 	%fd282, %fd39, %fd39;
	mul.f64 	%fd283, %fd282, %fd279;
	mul.f64 	%fd284, %fd305, %fd279;
	fma.rn.f64 	%fd285, %fd306, %fd39, %fd284;
	mul.f64 	%fd286, %fd285, %fd285;
	mul.f64 	%fd287, %fd302, %fd283;
	fma.rn.f64 	%fd288, %fd304, %fd280, %fd287;
	fma.rn.f64 	%fd289, %fd303, %fd281, %fd288;
	div.rn.f64 	%fd290, %fd286, %fd289;
	mul.f64 	%fd291, %fd305, %fd39;
	mul.f64 	%fd292, %fd306, %fd279;
	sub.f64 	%fd293, %fd291, %fd292;
	mul.f64 	%fd294, %fd293, %fd293;
	mul.f64 	%fd295, %fd303, %fd280;
	sub.f64 	%fd296, %fd295, %fd287;
	fma.rn.f64 	%fd297, %fd304, %fd281, %fd296;
	div.rn.f64 	%fd298, %fd294, %fd297;
	add.f64 	%fd299, %fd290, %fd298;
	mul.f64 	%fd300, %fd299, 0d3FE0000000000000;
	mul.f64 	%fd301, %fd1, %fd300;
	mul.wide.s32 	%rd45, %r75, 8;
	add.s64 	%rd46, %rd1, %rd45;
	st.global.f64 	[%rd46], %fd301;
	add.s32 	%r75, %r75, %r2;
	setp.lt.s32 	%p40, %r75, %r35;
	@%p40 bra 	$L__BB1_3;
	bra.uni 	$L__BB1_41;
$L__BB1_29:
	{
	.reg .b32 %temp; 
	mov.b64 	{%temp, %r61}, %fd45;
	}
	setp.lt.s32 	%p25, %r61, 0;
	mov.f64 	%fd219, 0d400921FB54442D18;
	sub.f64 	%fd220, %fd219, %fd49;
	selp.f64 	%fd310, %fd220, %fd49, %p25;
	bra.uni 	$L__BB1_16;
$L__BB1_30:
	mov.f64 	%fd65, 0d0000000000000000;
	add.rn.f64 	%fd66, %fd65, %fd65;
	{
	.reg .b32 %temp; 
	mov.b64 	{%temp, %r40}, %fd65;
	}
	setp.lt.s32 	%p4, %r40, 0;
	selp.f64 	%fd67, 0d400921FB54442D18, 0d0000000000000000, %p4;
	setp.nan.f64 	%p5, %fd66, %fd66;
	selp.f64 	%fd2, %fd66, %fd67, %p5;
	mov.u64 	%rd19, __cudart_sin_cos_coeffs;
$L__BB1_31:
	mul.wide.s32 	%rd15, %r75, 8;
	add.s64 	%rd16, %rd2, %rd15;
	ld.global.nc.f64 	%fd68, [%rd16];
	add.f64 	%fd69, %fd68, %fd68;
	div.rn.f64 	%fd70, %fd2, %fd69;
	mul.f64 	%fd50, %fd68, %fd70;
	abs.f64 	%fd51, %fd50;
	setp.neu.f64 	%p6, %fd51, 0d7FF0000000000000;
	@%p6 bra 	$L__BB1_33;
	mov.f64 	%fd76, 0d0000000000000000;
	mul.rn.f64 	%fd316, %fd50, %fd76;
	mov.b32 	%r85, 1;
	bra.uni 	$L__BB1_36;
$L__BB1_33:
	mul.f64 	%fd71, %fd50, 0d3FE45F306DC9C883;
	cvt.rni.s32.f64 	%r84, %fd71;
	cvt.rn.f64.s32 	%fd72, %r84;
	fma.rn.f64 	%fd73, %fd72, 0dBFF921FB54442D18, %fd50;
	fma.rn.f64 	%fd74, %fd72, 0dBC91A62633145C00, %fd73;
	fma.rn.f64 	%fd316, %fd72, 0dB97B839A252049C0, %fd74;
	setp.ltu.f64 	%p7, %fd51, 0d41E0000000000000;
	@%p7 bra 	$L__BB1_35;
	{ // callseq 0, 0
	.param .b64 param0;
	st.param.f64 	[param0], %fd50;
	.param .align 16 .b8 retval0[16];
	call.uni (retval0), 
	__internal_trig_reduction_slowpathd, 
	(
	param0
	);
	ld.param.f64 	%fd316, [retval0];
	ld.param.b32 	%r84, [retval0+8];
	} // callseq 0
$L__BB1_35:
	add.s32 	%r85, %r84, 1;
$L__BB1_36:
	setp.neu.f64 	%p8, %fd51, 0d7FF0000000000000;
	shl.b32 	%r43, %r85, 6;
	cvt.u64.u32 	%rd17, %r43;
	and.b64  	%rd18, %rd17, 64;
	add.s64 	%rd20, %rd19, %rd18;
	mul.rn.f64 	%fd77, %fd316, %fd316;
	and.b32  	%r44, %r85, 1;
	setp.eq.b32 	%p9, %r44, 1;
	selp.f64 	%fd78, 0dBDA8FF8320FD8164, 0d3DE5DB65F9785EBA, %p9;
	ld.global.nc.v2.f64 	{%fd79, %fd80}, [%rd20];
	fma.rn.f64 	%fd81, %fd78, %fd77, %fd79;
	fma.rn.f64 	%fd82, %fd81, %fd77, %fd80;
	ld.global.nc.v2.f64 	{%fd83, %fd84}, [%rd20+16];
	fma.rn.f64 	%fd85, %fd82, %fd77, %fd83;
	fma.rn.f64 	%fd86, %fd85, %fd77, %fd84;
	ld.global.nc.v2.f64 	{%fd87, %fd88}, [%rd20+32];
	fma.rn.f64 	%fd89, %fd86, %fd77, %fd87;
	fma.rn.f64 	%fd90, %fd89, %fd77, %fd88;
	fma.rn.f64 	%fd91, %fd90, %fd316, %fd316;
	fma.rn.f64 	%fd92, %fd90, %fd77, 0d3FF0000000000000;
	selp.f64 	%fd93, %fd92, %fd91, %p9;
	and.b32  	%r45, %r85, 2;
	setp.eq.s32 	%p10, %r45, 0;
	mov.f64 	%fd94, 0d0000000000000000;
	sub.f64 	%fd95, %fd94, %fd93;
	selp.f64 	%fd57, %fd93, %fd95, %p10;
	@%p8 bra 	$L__BB1_38;
	mov.f64 	%fd101, 0d0000000000000000;
	mul.rn.f64 	%fd317, %fd50, %fd101;
	mov.b32 	%r86, 0;
	bra.uni 	$L__BB1_40;
$L__BB1_38:
	mul.f64 	%fd96, %fd50, 0d3FE45F306DC9C883;
	cvt.rni.s32.f64 	%r86, %fd96;
	cvt.rn.f64.s32 	%fd97, %r86;
	fma.rn.f64 	%fd98, %fd97, 0dBFF921FB54442D18, %fd50;
	fma.rn.f64 	%fd99, %fd97, 0dBC91A62633145C00, %fd98;
	fma.rn.f64 	%fd317, %fd97, 0dB97B839A252049C0, %fd99;
	setp.ltu.f64 	%p11, %fd51, 0d41E0000000000000;
	@%p11 bra 	$L__BB1_40;
	{ // callseq 1, 0
	.param .b64 param0;
	st.param.f64 	[param0], %fd50;
	.param .align 16 .b8 retval0[16];
	call.uni (retval0), 
	__internal_trig_reduction_slowpathd, 
	(
	param0
	);
	ld.param.f64 	%fd317, [retval0];
	ld.param.b32 	%r86, [retval0+8];
	} // callseq 1
$L__BB1_40:
	shl.b32 	%r48, %r86, 6;
	cvt.u64.u32 	%rd21, %r48;
	and.b64  	%rd22, %rd21, 64;
	add.s64 	%rd24, %rd19, %rd22;
	mul.rn.f64 	%fd102, %fd317, %fd317;
	and.b32  	%r49, %r86, 1;
	setp.eq.b32 	%p12, %r49, 1;
	selp.f64 	%fd103, 0dBDA8FF8320FD8164, 0d3DE5DB65F9785EBA, %p12;
	ld.global.nc.v2.f64 	{%fd104, %fd105}, [%rd24];
	fma.rn.f64 	%fd106, %fd103, %fd102, %fd104;
	fma.rn.f64 	%fd107, %fd106, %fd102, %fd105;
	ld.global.nc.v2.f64 	{%fd108, %fd109}, [%rd24+16];
	fma.rn.f64 	%fd110, %fd107, %fd102, %fd108;
	fma.rn.f64 	%fd111, %fd110, %fd102, %fd109;
	ld.global.nc.v2.f64 	{%fd112, %fd113}, [%rd24+32];
	fma.rn.f64 	%fd114, %fd111, %fd102, %fd112;
	fma.rn.f64 	%fd115, %fd114, %fd102, %fd113;
	fma.rn.f64 	%fd116, %fd115, %fd317, %fd317;
	fma.rn.f64 	%fd117, %fd115, %fd102, 0d3FF0000000000000;
	selp.f64 	%fd118, %fd117, %fd116, %p12;
	and.b32  	%r50, %r86, 2;
	setp.eq.s32 	%p13, %r50, 0;
	mov.f64 	%fd119, 0d0000000000000000;
	sub.f64 	%fd120, %fd119, %fd118;
	selp.f64 	%fd121, %fd118, %fd120, %p13;
	mul.f64 	%fd122, %fd57, %fd57;
	mul.f64 	%fd123, %fd121, %fd121;
	add.f64 	%fd124, %fd57, %fd57;
	mul.f64 	%fd125, %fd124, %fd121;
	mul.f64 	%fd126, %fd57, 0d0000000000000000;
	mul.f64 	%fd127, %fd121, 0d0000000000000000;
	add.f64 	%fd128, %fd126, %fd127;
	mul.f64 	%fd129, %fd128, %fd128;
	mul.f64 	%fd130, %fd122, 0d0000000000000000;
	mul.f64 	%fd131, %fd125, 0d0000000000000000;
	add.f64 	%fd132, %fd130, %fd131;
	fma.rn.f64 	%fd133, %fd123, 0d0000000000000000, %fd132;
	div.rn.f64 	%fd134, %fd129, %fd133;
	sub.f64 	%fd135, %fd126, %fd127;
	mul.f64 	%fd136, %fd135, %fd135;
	sub.f64 	%fd137, %fd130, %fd131;
	fma.rn.f64 	%fd138, %fd123, 0d0000000000000000, %fd137;
	div.rn.f64 	%fd139, %fd136, %fd138;
	add.f64 	%fd140, %fd134, %fd139;
	mul.f64 	%fd141, %fd140, 0d3FE0000000000000;
	mul.f64 	%fd142, %fd1, %fd141;
	add.s64 	%rd26, %rd1, %rd15;
	st.global.f64 	[%rd26], %fd142;
	add.s32 	%r75, %r75, %r2;
	setp.lt.s32 	%p14, %r75, %r35;
	@%p14 bra 	$L__BB1_31;
$L__BB1_41:
	ret;

}
.func  (.param .align 16 .b8 func_retval0[16]) __internal_trig_reduction_slowpathd(
	.param .b64 __internal_trig_reduction_slowpathd_param_0
)
{
	.local .align 8 .b8 	__local_depot2[40];
	.reg .b64 	%SP;
	.reg .b64 	%SPL;
	.reg .pred 	%p<10>;
	.reg .b32 	%r<47>;
	.reg .b64 	%rd<74>;
	.reg .b64 	%fd<5>;

	mov.u64 	%SPL, __local_depot2;
	ld.param.f64 	%fd4, [__internal_trig_reduction_slowpathd_param_0];
	add.u64 	%rd1, %SPL, 0;
	{
	.reg .b32 %temp; 
	mov.b64 	{%temp, %r1}, %fd4;
	}
	shr.u32 	%r2, %r1, 20;
	and.b32  	%r3, %r2, 2047;
	setp.eq.s32 	%p1, %r3, 2047;
	mov.b32 	%r46, 0;
	@%p1 bra 	$L__BB2_9;
	add.s32 	%r20, %r3, -1024;
	mov.b64 	%rd20, %fd4;
	shl.b64 	%rd2, %rd20, 11;
	shr.u32 	%r4, %r20, 6;
	sub.s32 	%r45, 15, %r4;
	sub.s32 	%r21, 19, %r4;
	setp.lt.u32 	%p2, %r20, 128;
	selp.b32 	%r6, 18, %r21, %p2;
	setp.ge.s32 	%p3, %r45, %r6;
	mov.b64 	%rd70, 0;
	@%p3 bra 	$L__BB2_4;
	add.s32 	%r23, %r6, %r4;
	neg.s32 	%r43, %r23;
	or.b64  	%rd3, %rd2, -9223372036854775808;
	mov.b64 	%rd70, 0;
	mov.b32 	%r42, 0;
	mov.u64 	%rd25, __cudart_i2opi_d;
	mov.u32 	%r44, %r45;
$L__BB2_3:
	.pragma "nounroll";
	mul.wide.s32 	%rd22, %r42, 8;
	add.s64 	%rd23, %rd1, %rd22;
	mul.wide.s32 	%rd24, %r44, 8;
	add.s64 	%rd26, %rd25, %rd24;
	ld.global.nc.u64 	%rd27, [%rd26];
	{
	.reg .u32 %r0, %r1, %r2, %r3, %alo, %ahi, %blo, %bhi, %clo, %chi;
	mov.b64 	{%alo,%ahi}, %rd27;
	mov.b64 	{%blo,%bhi}, %rd3;
	mov.b64 	{%clo,%chi}, %rd70;
	mad.lo.cc.u32 	%r0, %alo, %blo, %clo;
	madc.hi.cc.u32 	%r1, %alo, %blo, %chi;
	madc.hi.u32 	%r2, %alo, %bhi, 0;
	mad.lo.cc.u32 	%r1, %alo, %bhi, %r1;
	madc.hi.cc.u32 	%r2, %ahi, %blo, %r2;
	madc.hi.u32 	%r3, %ahi, %bhi, 0;
	mad.lo.cc.u32 	%r1, %ahi, %blo, %r1;
	madc.lo.cc.u32 	%r2, %ahi, %bhi, %r2;
	addc.u32 	%r3, %r3, 0;
	mov.b64 	%rd28, {%r0,%r1};
	mov.b64 	%rd70, {%r2,%r3};
	}
	st.local.u64 	[%rd23], %rd28;
	add.s32 	%r44, %r44, 1;
	add.s32 	%r43, %r43, 1;
	add.s32 	%r42, %r42, 1;
	setp.ne.s32 	%p4, %r43, -15;
	mov.u32 	%r45, %r6;
	@%p4 bra 	$L__BB2_3;
$L__BB2_4:
	cvt.s64.s32 	%rd29, %r45;
	cvt.u64.u32 	%rd30, %r4;
	add.s64 	%rd31, %rd30, %rd29;
	shl.b64 	%rd32, %rd31, 3;
	add.s64 	%rd33, %rd1, %rd32;
	st.local.u64 	[%rd33+-120], %rd70;
	and.b32  	%r15, %r2, 63;
	ld.local.u64 	%rd72, [%rd1+16];
	ld.local.u64 	%rd71, [%rd1+24];
	setp.eq.s32 	%p5, %r15, 0;
	@%p5 bra 	$L__BB2_6;
	shl.b64 	%rd34, %rd71, %r15;
	shr.u64 	%rd35, %rd72, 1;
	xor.b32  	%r24, %r15, 63;
	shr.u64 	%rd36, %rd35, %r24;
	or.b64  	%rd71, %rd34, %rd36;
	ld.local.u64 	%rd37, [%rd1+8];
	shl.b64 	%rd38, %rd72, %r15;
	shr.u64 	%rd39, %rd37, 1;
	shr.u64 	%rd40, %rd39, %r24;
	or.b64  	%rd72, %rd38, %rd40;
$L__BB2_6:
	and.b32  	%r25, %r1, -2147483648;
	shr.u64 	%rd41, %rd71, 62;
	cvt.u32.u64 	%r26, %rd41;
	mov.b64 	{%r27, %r28}, %rd71;
	mov.b64 	{%r29, %r30}, %rd72;
	shf.l.wrap.b32 	%r31, %r30, %r27, 2;
	shf.l.wrap.b32 	%r32, %r27, %r28, 2;
	mov.b64 	%rd42, {%r31, %r32};
	shl.b64 	%rd43, %rd72, 2;
	shr.u64 	%rd44, %rd42, 63;
	cvt.u32.u64 	%r33, %rd44;
	add.s32 	%r34, %r33, %r26;
	setp.eq.s32 	%p6, %r25, 0;
	neg.s32 	%r35, %r34;
	selp.b32 	%r46, %r34, %r35, %p6;
	setp.gt.s64 	%p7, %rd42, -1;
	mov.b64 	%rd45, 0;
	{
	.reg .u32 %r0, %r1, %r2, %r3, %a0, %a1, %a2, %a3, %b0, %b1, %b2, %b3;
	mov.b64 	{%a0,%a1}, %rd45;
	mov.b64 	{%a2,%a3}, %rd45;
	mov.b64 	{%b0,%b1}, %rd43;
	mov.b64 	{%b2,%b3}, %rd42;
	sub.cc.u32 	%r0, %a0, %b0;
	subc.cc.u32 	%r1, %a1, %b1;
	subc.cc.u32 	%r2, %a2, %b2;
	subc.u32 	%r3, %a3, %b3;
	mov.b64 	%rd46, {%r0,%r1};
	mov.b64 	%rd47, {%r2,%r3};
	}
	xor.b32  	%r36, %r25, -2147483648;
	selp.b64 	%rd73, %rd42, %rd47, %p7;
	selp.b64 	%rd14, %rd43, %rd46, %p7;
	selp.b32 	%r17, %r25, %r36, %p7;
	clz.b64 	%r37, %rd73;
	cvt.u64.u32 	%rd15, %r37;
	setp.eq.s32 	%p8, %r37, 0;
	@%p8 bra 	$L__BB2_8;
	cvt.u32.u64 	%r38, %rd15;
	and.b32  	%r39, %r38, 63;
	shl.b64 	%rd48, %rd73, %r39;
	shr.u64 	%rd49, %rd14, 1;
	not.b32 	%r40, %r38;
	and.b32  	%r41, %r40, 63;
	shr.u64 	%rd50, %rd49, %r41;
	or.b64  	%rd73, %rd48, %rd50;
$L__BB2_8:
	mov.b64 	%rd51, -3958705157555305931;
	{
	.reg .u32 %r0, %r1, %r2, %r3, %alo, %ahi, %blo, %bhi;
	mov.b64 	{%alo,%ahi}, %rd73;
	mov.b64 	{%blo,%bhi}, %rd51;
	mul.lo.u32 	%r0, %alo, %blo;
	mul.hi.u32 	%r1, %alo, %blo;
	mad.lo.cc.u32 	%r1, %alo, %bhi, %r1;
	madc.hi.u32 	%r2, %alo, %bhi, 0;
	mad.lo.cc.u32 	%r1, %ahi, %blo, %r1;
	madc.hi.cc.u32 	%r2, %ahi, %blo, %r2;
	madc.hi.u32 	%r3, %ahi, %bhi, 0;
	mad.lo.cc.u32 	%r2, %ahi, %bhi, %r2;
	addc.u32 	%r3, %r3, 0;
	mov.b64 	%rd52, {%r0,%r1};
	mov.b64 	%rd53, {%r2,%r3};
	}
	setp.gt.s64 	%p9, %rd53, 0;
	{
	.reg .u32 %r0, %r1, %r2, %r3, %a0, %a1, %a2, %a3, %b0, %b1, %b2, %b3;
	mov.b64 	{%a0,%a1}, %rd52;
	mov.b64 	{%a2,%a3}, %rd53;
	mov.b64 	{%b0,%b1}, %rd52;
	mov.b64 	{%b2,%b3}, %rd53;
	add.cc.u32 	%r0, %a0, %b0;
	addc.cc.u32 	%r1, %a1, %b1;
	addc.cc.u32 	%r2, %a2, %b2;
	addc.u32 	%r3, %a3, %b3;
	mov.b64 	%rd54, {%r0,%r1};
	mov.b64 	%rd55, {%r2,%r3};
	}
	selp.b64 	%rd56, %rd55, %rd53, %p9;
	selp.s64 	%rd57, -1, 0, %p9;
	sub.s64 	%rd58, %rd57, %rd15;
	cvt.u64.u32 	%rd59, %r17;
	shl.b64 	%rd60, %rd59, 32;
	add.s64 	%rd61, %rd56, 1;
	shr.u64 	%rd62, %rd61, 10;
	add.s64 	%rd63, %rd62, 1;
	shr.u64 	%rd64, %rd63, 1;
	shl.b64 	%rd65, %rd58, 52;
	add.s64 	%rd66, %rd65, %rd64;
	add.s64 	%rd67, %rd66, 4602678819172646912;
	or.b64  	%rd68, %rd67, %rd60;
	mov.b64 	%fd4, %rd68;
$L__BB2_9:
	st.param.f64 	[func_retval0], %fd4;
	st.param.b32 	[func_retval0+8], %r46;
	ret;

}


// ===== COMPILED SASS (sm_100) =====

	.target	sm_100

	.elftype	@"ET_EXEC"


//--------------------- .note.nv.tkinfo           --------------------------
	.section	.note.nv.tkinfo,"",@"SHT_NOTE"
	.sectionflags	@"SHF_NOTE_NV_TKINFO"
	.tkinfo
        /*0018*/ 	.word	0x00000002
        /*0030*/ 	.string	""
        /*0030*/ 	.string	"ptxas"
        /*0030*/ 	.string	"Cuda compilation tools, release 13.0, V13.0.88"
        /*0030*/ 	.string	"Build cuda_13.0.r13.0/compiler.36424714_0"
        /*0030*/ 	.string	"-arch sm_100 -m 64 "



//--------------------- .note.nv.cuinfo           --------------------------
	.section	.note.nv.cuinfo,"",@"SHT_NOTE"
	.sectionflags	@"SHF_NOTE_NV_CUINFO"
        /*0018*/ 	.short	0x0002
        /*001a*/ 	.short	0x0064
        /*001c*/ 	.short	0x0082
	.zero		2


//--------------------- .nv.info                  --------------------------
	.section	.nv.info,"",@"SHT_CUDA_INFO"
	.align	4


	//----- nvinfo : EIATTR_REGCOUNT
	.align		4
        /*0000*/ 	.byte	0x04, 0x2f
        /*0002*/ 	.short	(.L_4 - .L_3)
	.align		4
.L_3:
        /*0004*/ 	.word	index@(_cupy_lombscargle_float32)
        /*0008*/ 	.word	0x0000001e


	//----- nvinfo : EIATTR_FRAME_SIZE
	.align		4
.L_4:
        /*000c*/ 	.byte	0x04, 0x11
        /*000e*/ 	.short	(.L_6 - .L_5)
	.align		4
.L_5:
        /*0010*/ 	.word	index@($__internal_1_$__cuda_sm3x_div_rn_noftz_f32_slowpath)
        /*0014*/ 	.word	0x00000020


	//----- nvinfo : EIATTR_FRAME_SIZE
	.align		4
.L_6:
        /*0018*/ 	.byte	0x04, 0x11
        /*001a*/ 	.short	(.L_8 - .L_7)
	.align		4
.L_7:
        /*001c*/ 	.word	index@(_cupy_lombscargle_float32)
        /*0020*/ 	.word	0x00000020


	//----- nvinfo : EIATTR_REGCOUNT
	.align		4
.L_8:
        /*0024*/ 	.byte	0x04, 0x2f
        /*0026*/ 	.short	(.L_10 - .L_9)
	.align		4
.L_9:
        /*0028*/ 	.word	index@(_cupy_lombscargle_float64)
        /*002c*/ 	.word	0x00000030


	//----- nvinfo : EIATTR_FRAME_SIZE
	.align		4
.L_10:
        /*0030*/ 	.byte	0x04, 0x11
        /*0032*/ 	.short	(.L_12 - .L_11)
	.align		4
.L_11:
        /*0034*/ 	.word	index@($_cupy_lombscargle_float64$__internal_trig_reduction_slowpathd)
        /*0038*/ 	.word	0x00000028


	//----- nvinfo : EIATTR_FRAME_SIZE
	.align		4
.L_12:
        /*003c*/ 	.byte	0x04, 0x11
        /*003e*/ 	.short	(.L_14 - .L_13)
	.align		4
.L_13:
        /*0040*/ 	.word	index@($__internal_0_$__cuda_sm20_div_rn_f64_full)
        /*0044*/ 	.word	0x00000028


	//----- nvinfo : EIATTR_FRAME_SIZE
	.align		4
.L_14:
        /*0048*/ 	.byte	0x04, 0x11
        /*004a*/ 	.short	(.L_16 - .L_15)
	.align		4
.L_15:
        /*004c*/ 	.word	index@(_cupy_lombscargle_float64)
        /*0050*/ 	.word	0x00000028


	//----- nvinfo : EIATTR_MIN_STACK_SIZE
	.align		4
.L_16:
        /*0054*/ 	.byte	0x04, 0x12
        /*0056*/ 	.short	(.L_18 - .L_17)
	.align		4
.L_17:
        /*0058*/ 	.word	index@(_cupy_lombscargle_float64)
        /*005c*/ 	.word	0x00000028


	//----- nvinfo : EIATTR_MIN_STACK_SIZE
	.align		4
.L_18:
        /*0060*/ 	.byte	0x04, 0x12
        /*0062*/ 	.short	(.L_20 - .L_19)
	.align		4
.L_19:
        /*0064*/ 	.word	index@(_cupy_lombscargle_float32)
        /*0068*/ 	.word	0x00000020
.L_20:


//--------------------- .nv.compat                --------------------------
	.section	.nv.compat,"",@"SHT_CUDA_COMPAT_INFO"
	.align	4
        /*0000*/ 	.byte	0x02, 0x09, 0x00, 0x00, 0x02, 0x02, 0x01, 0x00, 0x02, 0x05, 0x05, 0x00, 0x03, 0x07, 0x01, 0x01
        /*0010*/ 	.byte	0x02, 0x03, 0x00, 0x00, 0x02, 0x06, 0x01, 0x00, 0x04, 0x0b, 0x08, 0x00, 0x01, 0x00, 0x00, 0x00
        /*0020*/ 	.byte	0x00, 0x00, 0x00, 0x00


//--------------------- .nv.info._cupy_lombscargle_float64 --------------------------
	.section	.nv.info._cupy_lombscargle_float64,"",@"SHT_CUDA_INFO"
	.sectionflags	@""
	.align	4


	//----- nvinfo : EIATTR_CUDA_API_VERSION
	.align		4
        /*0000*/ 	.byte	0x04, 0x37
        /*0002*/ 	.short	(.L_22 - .L_21)
.L_21:
        /*0004*/ 	.word	0x00000082


	//----- nvinfo : EIATTR_KPARAM_INFO
	.align		4
.L_22:
        /*0008*/ 	.byte	0x04, 0x17
        /*000a*/ 	.short	(.L_24 - .L_23)
.L_23:
        /*000c*/ 	.word	0x00000000
        /*0010*/ 	.short	0x0006
        /*0012*/ 	.short	0x0028
        /*0014*/ 	.byte	0x00, 0xf5, 0x21, 0x00


	//----- nvinfo : EIATTR_KPARAM_INFO
	.align		4
.L_24:
        /*0018*/ 	.byte	0x04, 0x17
        /*001a*/ 	.short	(.L_26 - .L_25)
.L_25:
        /*001c*/ 	.word	0x00000000
        /*0020*/ 	.short	0x0005
        /*0022*/ 	.short	0x0020
        /*0024*/ 	.byte	0x00, 0xf5, 0x21, 0x00


	//----- nvinfo : EIATTR_KPARAM_INFO
	.align		4
.L_26:
        /*0028*/ 	.byte	0x04, 0x17
        /*002a*/ 	.short	(.L_28 - .L_27)
.L_27:
        /*002c*/ 	.word	0x00000000
        /*0030*/ 	.short	0x0004
        /*0032*/ 	.short	0x0018
        /*0034*/ 	.byte	0x00, 0xf5, 0x21, 0x00


	//----- nvinfo : EIATTR_KPARAM_INFO
	.align		4
.L_28:
        /*0038*/ 	.byte	0x04, 0x17
        /*003a*/ 	.short	(.L_30 - .L_29)
.L_29:
        /*003c*/ 	.word	0x00000000
        /*0040*/ 	.short	0x0003
        /*0042*/ 	.short	0x0010
        /*0044*/ 	.byte	0x00, 0xf5, 0x21, 0x00


	//----- nvinfo : EIATTR_KPARAM_INFO
	.align		4
.L_30:
        /*0048*/ 	.byte	0x04, 0x17
        /*004a*/ 	.short	(.L_32 - .L_31)
.L_31:
        /*004c*/ 	.word	0x00000000
        /*0050*/ 	.short	0x0002
        /*0052*/ 	.short	0x0008
        /*0054*/ 	.byte	0x00, 0xf5, 0x21, 0x00


	//----- nvinfo : EIATTR_KPARAM_INFO
	.align		4
.L_32:
        /*0058*/ 	.byte	0x04, 0x17
        /*005a*/ 	.short	(.L_34 - .L_33)
.L_33:
        /*005c*/ 	.word	0x00000000
        /*0060*/ 	.short	0x0001
        /*0062*/ 	.short	0x0004
        /*0064*/ 	.byte	0x00, 0xf0, 0x11, 0x00


	//----- nvinfo : EIATTR_KPARAM_INFO
	.align		4
.L_34:
        /*0068*/ 	.byte	0x04, 0x17
        /*006a*/ 	.short	(.L_36 - .L_35)
.L_35:
        /*006c*/ 	.word	0x00000000
        /*0070*/ 	.short	0x0000
        /*0072*/ 	.short	0x0000
        /*0074*/ 	.byte	0x00, 0xf0, 0x11, 0x00


	//----- nvinfo : EIATTR_SPARSE_MMA_MASK
	.align		4
.L_36:
        /*0078*/ 	.byte	0x03, 0x50
        /*007a*/ 	.short	0x0000


	//----- nvinfo : EIATTR_MAXREG_COUNT
	.align		4
        /*007c*/ 	.byte	0x03, 0x1b
        /*007e*/ 	.short	0x00ff


	//----- nvinfo : EIATTR_MERCURY_ISA_VERSION
	.align		4
        /*0080*/ 	.byte	0x03, 0x5f
        /*0082*/ 	.short	0x0101


	//----- nvinfo : EIATTR_VRC_CTA_INIT_COUNT
	.align		4
        /*0084*/ 	.byte	0x02, 0x4a
	.zero		1
	.zero		1


	//----- nvinfo : EIATTR_EXIT_INSTR_OFFSETS
	.align		4
        /*0088*/ 	.byte	0x04, 0x1c
        /*008a*/ 	.short	(.L_38 - .L_37)


	//   ....[0]....
.L_37:
        /*008c*/ 	.word	0x000001f0


	//   ....[1]....
        /*0090*/ 	.word	0x00002060


	//   ....[2]....
        /*0094*/ 	.word	0x00002db0


	//----- nvinfo : EIATTR_MAX_THREADS
	.align		4
.L_38:
        /*0098*/ 	.byte	0x04, 0x05
        /*009a*/ 	.short	(.L_40 - .L_39)
.L_39:
        /*009c*/ 	.word	0x00000080
        /*00a0*/ 	.word	0x00000001
        /*00a4*/ 	.word	0x00000001


	//----- nvinfo : EIATTR_CRS_STACK_SIZE
	.align		4
.L_40:
        /*00a8*/ 	.byte	0x04, 0x1e
        /*00aa*/ 	.short	(.L_42 - .L_41)
.L_41:
        /*00ac*/ 	.word	0x00000000


	//----- nvinfo : EIATTR_CBANK_PARAM_SIZE
	.align		4
.L_42:
        /*00b0*/ 	.byte	0x03, 0x19
        /*00b2*/ 	.short	0x0030


	//----- nvinfo : EIATTR_PARAM_CBANK
	.align		4
        /*00b4*/ 	.byte	0x04, 0x0a
        /*00b6*/ 	.short	(.L_44 - .L_43)
	.align		4
.L_43:
        /*00b8*/ 	.word	index@(.nv.constant0._cupy_lombscargle_float64)
        /*00bc*/ 	.short	0x0380
        /*00be*/ 	.short	0x0030


	//----- nvinfo : EIATTR_SW_WAR
	.align		4
.L_44:
        /*00c0*/ 	.byte	0x04, 0x36
        /*00c2*/ 	.short	(.L_46 - .L_45)
.L_45:
        /*00c4*/ 	.word	0x00000008
.L_46:


//--------------------- .nv.info._cupy_lombscargle_float32 --------------------------
	.section	.nv.info._cupy_lombscargle_float32,"",@"SHT_CUDA_INFO"
	.sectionflags	@""
	.align	4


	//----- nvinfo : EIATTR_CUDA_API_VERSION
	.align		4
        /*0000*/ 	.byte	0x04, 0x37
        /*0002*/ 	.short	(.L_48 - .L_47)
.L_47:
        /*0004*/ 	.word	0x00000082


	//----- nvinfo : EIATTR_KPARAM_INFO
	.align		4
.L_48:
        /*0008*/ 	.byte	0x04, 0x17
        /*000a*/ 	.short	(.L_50 - .L_49)
.L_49:
        /*000c*/ 	.word	0x00000000
        /*0010*/ 	.short	0x0006
        /*0012*/ 	.short	0x0028
        /*0014*/ 	.byte	0x00, 0xf5, 0x21, 0x00


	//----- nvinfo : EIATTR_KPARAM_INFO
	.align		4
.L_50:
        /*0018*/ 	.byte	0x04, 0x17
        /*001a*/ 	.short	(.L_52 - .L_51)
.L_51:
        /*001c*/ 	.word	0x00000000
        /*0020*/ 	.short	0x0005
        /*0022*/ 	.short	0x0020
        /*0024*/ 	.byte	0x00, 0xf5, 0x21, 0x00


	//----- nvinfo : EIATTR_KPARAM_INFO
	.align		4
.L_52:
        /*0028*/ 	.byte	0x04, 0x17
        /*002a*/ 	.short	(.L_54 - .L_53)
.L_53:
        /*002c*/ 	.word	0x00000000
        /*0030*/ 	.short	0x0004
        /*0032*/ 	.short	0x0018
        /*0034*/ 	.byte	0x00, 0xf5, 0x21, 0x00


	//----- nvinfo : EIATTR_KPARAM_INFO
	.align		4
.L_54:
        /*0038*/ 	.byte	0x04, 0x17
        /*003a*/ 	.short	(.L_56 - .L_55)
.L_55:
        /*003c*/ 	.word	0x00000000
        /*0040*/ 	.short	0x0003
        /*0042*/ 	.short	0x0010
        /*0044*/ 	.byte	0x00, 0xf5, 0x21, 0x00


	//----- nvinfo : EIATTR_KPARAM_INFO
	.align		4
.L_56:
        /*0048*/ 	.byte	0x04, 0x17
        /*004a*/ 	.short	(.L_58 - .L_57)
.L_57:
        /*004c*/ 	.word	0x00000000
        /*0050*/ 	.short	0x0002
        /*0052*/ 	.short	0x0008
        /*0054*/ 	.byte	0x00, 0xf5, 0x21, 0x00


	//----- nvinfo : EIATTR_KPARAM_INFO
	.align		4
.L_58:
        /*0058*/ 	.byte	0x04, 0x17
        /*005a*/ 	.short	(.L_60 - .L_59)
.L_59:
        /*005c*/ 	.word	0x00000000
        /*0060*/ 	.short	0x0001
        /*0062*/ 	.short	0x0004
        /*0064*/ 	.byte	0x00, 0xf0, 0x11, 0x00


	//----- nvinfo : EIATTR_KPARAM_INFO
	.align		4
.L_60:
        /*0068*/ 	.byte	0x04, 0x17
        /*006a*/ 	.short	(.L_62 - .L_61)
.L_61:
        /*006c*/ 	.word	0x00000000
        /*0070*/ 	.short	0x0000
        /*0072*/ 	.short	0x0000
        /*0074*/ 	.byte	0x00, 0xf0, 0x11, 0x00


	//----- nvinfo : EIATTR_SPARSE_MMA_MASK
	.align		4
.L_62:
        /*0078*/ 	.byte	0x03, 0x50
        /*007a*/ 	.short	0x0000


	//----- nvinfo : EIATTR_MAXREG_COUNT
	.align		4
        /*007c*/ 	.byte	0x03, 0x1b
        /*007e*/ 	.short	0x00ff


	//----- nvinfo : EIATTR_MERCURY_ISA_VERSION
	.align		4
        /*0080*/ 	.byte	0x03, 0x5f
        /*0082*/ 	.short	0x0101


	//----- nvinfo : EIATTR_VRC_CTA_INIT_COUNT
	.align		4
        /*0084*/ 	.byte	0x02, 0x4a
	.zero		1
	.zero		1


	//----- nvinfo : EIATTR_EXIT_INSTR_OFFSETS
	.align		4
        /*0088*/ 	.byte	0x04, 0x1c
        /*008a*/ 	.short	(.L_64 - .L_63)


	//   ....[0]....
.L_63:
        /*008c*/ 	.word	0x000000a0


	//   ....[1]....
        /*0090*/ 	.word	0x00001db0


	//----- nvinfo : EIATTR_MAX_THREADS
	.align		4
.L_64:
        /*0094*/ 	.byte	0x04, 0x05
        /*0096*/ 	.short	(.L_66 - .L_65)
.L_65:
        /*0098*/ 	.word	0x00000080
        /*009c*/ 	.word	0x00000001
        /*00a0*/ 	.word	0x00000001


	//----- nvinfo : EIATTR_CRS_STACK_SIZE
	.align		4
.L_66:
        /*00a4*/ 	.byte	0x04, 0x1e
        /*00a6*/ 	.short	(.L_68 - .L_67)
.L_67:
        /*00a8*/ 	.word	0x00000000


	//----- nvinfo : EIATTR_CBANK_PARAM_SIZE
	.align		4
.L_68:
        /*00ac*/ 	.byte	0x03, 0x19
        /*00ae*/ 	.short	0x0030


	//----- nvinfo : EIATTR_PARAM_CBANK
	.align		4
        /*00b0*/ 	.byte	0x04, 0x0a
        /*00b2*/ 	.short	(.L_70 - .L_69)
	.align		4
.L_69:
        /*00b4*/ 	.word	index@(.nv.constant0._cupy_lombscargle_float32)
        /*00b8*/ 	.short	0x0380
        /*00ba*/ 	.short	0x0030


	//----- nvinfo : EIATTR_SW_WAR
	.align		4
.L_70:
        /*00bc*/ 	.byte	0x04, 0x36
        /*00be*/ 	.short	(.L_72 - .L_71)
.L_71:
        /*00c0*/ 	.word	0x00000008
.L_72:


//--------------------- .nv.callgraph             --------------------------
	.section	.nv.callgraph,"",@"SHT_CUDA_CALLGRAPH"
	.align	4
	.sectionentsize	8
	.align		4
        /*0000*/ 	.word	0x00000000
	.align		4
        /*0004*/ 	.word	0xffffffff
	.align		4
        /*0008*/ 	.word	0x00000000
	.align		4
        /*000c*/ 	.word	0xfffffffe
	.align		4
        /*0010*/ 	.word	0x00000000
	.align		4
        /*0014*/ 	.word	0xfffffffd
	.align		4
        /*0018*/ 	.word	0x00000000
	.align		4
        /*001c*/ 	.word	0xfffffffc


//--------------------- .nv.constant4             --------------------------
	.section	.nv.constant4,"a",@progbits
	.align	8
	.align		8
.nv.constant4:
        /*0000*/ 	.dword	__cudart_i2opi_f
	.align		8
        /*0008*/ 	.dword	__cudart_i2opi_d
	.align		8
        /*0010*/ 	.dword	__cudart_sin_cos_coeffs


//--------------------- .text._cupy_lombscargle_float64 --------------------------
	.section	.text._cupy_lombscargle_float64,"ax",@progbits
	.align	128
        .global         _cupy_lombscargle_float64
        .type           _cupy_lombscargle_float64,@function
        .size           _cupy_lombscargle_float64,(.L_x_94 - _cupy_lombscargle_float64)
        .other          _cupy_lombscargle_float64,@"STO_CUDA_ENTRY STV_DEFAULT"
_cupy_lombscargle_float64:
.text._cupy_lombscargle_float64:
[----:B------:R-:W0:Y:S08]  /*0000*/  LDC R1, c[0x0][0x37c] ;  /* 0x0000df00ff017b82 */ /* 0x000e300000000800 */
[----:B------:R-:W1:Y:S01]  /*0010*/  LDC.64 R2, c[0x0][0x3a8] ;  /* 0x0000ea00ff027b82 */ /* 0x000e620000000a00 */
[----:B------:R-:W1:Y:S01]  /*0020*/  LDCU.64 UR6, c[0x0][0x358] ;  /* 0x00006b00ff0677ac */ /* 0x000e620008000a00 */
[----:B0-----:R-:W-:Y:S01]  /*0030*/  VIADD R1, R1, 0xffffffd8 ;  /* 0xffffffd801017836 */ /* 0x001fe20000000000 */
[----:B-1----:R0:W2:Y:S01]  /*0040*/  LDG.E.64.CONSTANT R24, desc[UR6][R2.64] ;  /* 0x0000000602187981 */ /* 0x0020a2000c1e9b00 */
[----:B------:R-:W-:-:S04]  /*0050*/  IMAD.MOV.U32 R4, RZ, RZ, 0x1 ;  /* 0x00000001ff047424 */ /* 0x000fc800078e00ff */
[----:B------:R-:W1:Y:S01]  /*0060*/  S2UR UR4, SR_CTAID.X ;  /* 0x00000000000479c3 */ /* 0x000e620000002500 */
[----:B------:R-:W1:Y:S07]  /*0070*/  S2R R0, SR_TID.X ;  /* 0x0000000000007919 */ /* 0x000e6e0000002100 */
[----:B0-----:R-:W1:Y:S01]  /*0080*/  LDC R3, c[0x0][0x360] ;  /* 0x0000d800ff037b82 */ /* 0x001e620000000800 */
[----:B------:R-:W0:Y:S01]  /*0090*/  LDCU UR5, c[0x0][0x370] ;  /* 0x00006e00ff0577ac */ /* 0x000e220008000800 */
[----:B-1----:R-:W-:-:S02]  /*00a0*/  IMAD R0, R3, UR4, R0 ;  /* 0x0000000403007c24 */ /* 0x002fc4000f8e0200 */
[----:B0-----:R-:W-:Y:S01]  /*00b0*/  IMAD R3, R3, UR5, RZ ;  /* 0x0000000503037c24 */ /* 0x001fe2000f8e02ff */
[----:B--2---:R-:W0:Y:S01]  /*00c0*/  MUFU.RCP64H R5, R25 ;  /* 0x0000001900057308 */ /* 0x004e220000001800 */
[C---:B------:R-:W-:Y:S02]  /*00d0*/  DSETP.NEU.AND P1, PT, R24.reuse, RZ, PT ;  /* 0x000000ff1800722a */ /* 0x040fe40003f2d000 */
[----:B0-----:R-:W-:-:S08]  /*00e0*/  DFMA R6, -R24, R4, 1 ;  /* 0x3ff000001806742b */ /* 0x001fd00000000104 */
[----:B------:R-:W-:-:S08]  /*00f0*/  DFMA R6, R6, R6, R6 ;  /* 0x000000060606722b */ /* 0x000fd00000000006 */
[----:B------:R-:W-:-:S08]  /*0100*/  DFMA R6, R4, R6, R4 ;  /* 0x000000060406722b */ /* 0x000fd00000000004 */
[----:B------:R-:W-:-:S08]  /*0110*/  DFMA R4, -R24, R6, 1 ;  /* 0x3ff000001804742b */ /* 0x000fd00000000106 */
[----:B------:R-:W-:-:S08]  /*0120*/  DFMA R4, R6, R4, R6 ;  /* 0x000000040604722b */ /* 0x000fd00000000006 */
[----:B------:R-:W-:-:S08]  /*0130*/  DMUL R16, R4, 2 ;  /* 0x4000000004107828 */ /* 0x000fd00000000000 */
[----:B------:R-:W-:-:S08]  /*0140*/  DFMA R6, -R24, R16, 2 ;  /* 0x400000001806742b */ /* 0x000fd00000000110 */
[----:B------:R-:W-:-:S10]  /*0150*/  DFMA R16, R4, R6, R16 ;  /* 0x000000060410722b */ /* 0x000fd40000000010 */
[----:B------:R-:W-:-:S05]  /*0160*/  FFMA R2, RZ, R25, R17 ;  /* 0x00000019ff027223 */ /* 0x000fca0000000011 */
[----:B------:R-:W-:-:S13]  /*0170*/  FSETP.GT.AND P0, PT, |R2|, 1.469367938527859385e-39, PT ;  /* 0x001000000200780b */ /* 0x000fda0003f04200 */
[----:B------:R-:W-:Y:S05]  /*0180*/  @P0 BRA `(.L_x_0) ;  /* 0x0000000000100947 */ /* 0x000fea0003800000 */
[----:B------:R-:W-:Y:S01]  /*0190*/  IMAD.MOV.U32 R16, RZ, RZ, RZ ;  /* 0x000000ffff107224 */ /* 0x000fe200078e00ff */
[----:B------:R-:W-:Y:S01]  /*01a0*/  MOV R2, 0x1d0 ;  /* 0x000001d000027802 */ /* 0x000fe20000000f00 */
[----:B------:R-:W-:-:S07]  /*01b0*/  IMAD.MOV.U32 R17, RZ, RZ, 0x40000000 ;  /* 0x40000000ff117424 */ /* 0x000fce00078e00ff */
[----:B------:R-:W-:Y:S05]  /*01c0*/  CALL.REL.NOINC `($__internal_0_$__cuda_sm20_div_rn_f64_full) ;  /* 0x0000002800fc7944 */ /* 0x000fea0003c00000 */
.L_x_0:
[----:B------:R-:W0:Y:S02]  /*01d0*/  LDCU UR4, c[0x0][0x384] ;  /* 0x00007080ff0477ac */ /* 0x000e240008000800 */
[----:B0-----:R-:W-:-:S13]  /*01e0*/  ISETP.GE.AND P0, PT, R0, UR4, PT ;  /* 0x0000000400007c0c */ /* 0x001fda000bf06270 */
[----:B------:R-:W-:Y:S05]  /*01f0*/  @P0 EXIT ;  /* 0x000000000000094d */ /* 0x000fea0003800000 */
[----:B------:R-:W0:Y:S01]  /*0200*/  LDCU UR4, c[0x0][0x380] ;  /* 0x00007000ff0477ac */ /* 0x000e220008000800 */
[----:B------:R-:W-:Y:S02]  /*0210*/  FSEL R4, R16, RZ, P1 ;  /* 0x000000ff10047208 */ /* 0x000fe40000800000 */
[----:B------:R-:W-:Y:S01]  /*0220*/  FSEL R5, R17, 1.875, P1 ;  /* 0x3ff0000011057808 */ /* 0x000fe20000800000 */
[----:B0-----:R-:W-:-:S09]  /*0230*/  UISETP.GE.AND UP0, UPT, UR4, 0x1, UPT ;  /* 0x000000010400788c */ /* 0x001fd2000bf06270 */
[----:B------:R-:W-:Y:S05]  /*0240*/  BRA.U !UP0, `(.L_x_1) ;  /* 0x0000001d08887547 */ /* 0x000fea000b800000 */
[----:B------:R-:W0:Y:S01]  /*0250*/  LDCU.64 UR8, c[0x4][0x10] ;  /* 0x01000200ff0877ac */ /* 0x000e220008000a00 */
[----:B------:R-:W-:-:S12]  /*0260*/  UIADD3 UR4, UPT, UPT, -UR4, URZ, URZ ;  /* 0x000000ff04047290 */ /* 0x000fd8000fffe1ff */
.L_x_30:
[----:B------:R-:W1:Y:S01]  /*0270*/  LDC.64 R28, c[0x0][0x398] ;  /* 0x0000e600ff1c7b82 */ /* 0x000e620000000a00 */
[----:B------:R-:W2:Y:S01]  /*0280*/  LDCU.64 UR10, c[0x0][0x388] ;  /* 0x00007100ff0a77ac */ /* 0x000ea20008000a00 */
[----:B------:R-:W3:Y:S01]  /*0290*/  LDCU.64 UR12, c[0x0][0x390] ;  /* 0x00007200ff0c77ac */ /* 0x000ee20008000a00 */
[----:B-1----:R-:W-:-:S06]  /*02a0*/  IMAD.WIDE R28, R0, 0x8, R28 ;  /* 0x00000008001c7825 */ /* 0x002fcc00078e021c */
[----:B------:R-:W5:Y:S01]  /*02b0*/  LDG.E.64.CONSTANT R28, desc[UR6][R28.64] ;  /* 0x000000061c1c7981 */ /* 0x000f62000c1e9b00 */
[----:B--2---:R-:W-:Y:S01]  /*02c0*/  IMAD.U32 R32, RZ, RZ, UR10 ;  /* 0x0000000aff207e24 */ /* 0x004fe2000f8e00ff */
[----:B------:R-:W-:Y:S01]  /*02d0*/  CS2R R14, SRZ ;  /* 0x00000000000e7805 */ /* 0x000fe2000001ff00 */
[----:B------:R-:W-:Y:S01]  /*02e0*/  IMAD.U32 R33, RZ, RZ, UR11 ;  /* 0x0000000bff217e24 */ /* 0x000fe2000f8e00ff */
[----:B------:R-:W-:Y:S01]  /*02f0*/  CS2R R6, SRZ ;  /* 0x0000000000067805 */ /* 0x000fe2000001ff00 */
[----:B---3--:R-:W-:Y:S01]  /*0300*/  IMAD.U32 R30, RZ, RZ, UR12 ;  /* 0x0000000cff1e7e24 */ /* 0x008fe2000f8e00ff */
[----:B------:R-:W-:Y:S01]  /*0310*/  CS2R R8, SRZ ;  /* 0x0000000000087805 */ /* 0x000fe2000001ff00 */
[----:B------:R-:W-:Y:S01]  /*0320*/  IMAD.U32 R31, RZ, RZ, UR13 ;  /* 0x0000000dff1f7e24 */ /* 0x000fe2000f8e00ff */
[----:B------:R-:W-:Y:S01]  /*0330*/  CS2R R10, SRZ ;  /* 0x00000000000a7805 */ /* 0x000fe2000001ff00 */
[----:B------:R-:W-:Y:S01]  /*0340*/  IMAD.U32 R2, RZ, RZ, UR4 ;  /* 0x00000004ff027e24 */ /* 0x000fe2000f8e00ff */
[----:B------:R-:W-:-:S07]  /*0350*/  CS2R R12, SRZ ;  /* 0x00000000000c7805 */ /* 0x000fce000001ff00 */
.L_x_10:
[----:B------:R-:W2:Y:S01]  /*0360*/  LDG.E.64.CONSTANT R34, desc[UR6][R32.64] ;  /* 0x0000000620227981 */ /* 0x000ea2000c1e9b00 */
[----:B------:R-:W-:Y:S01]  /*0370*/  BSSY.RECONVERGENT B0, `(.L_x_2) ;  /* 0x0000020000007945 */ /* 0x000fe20003800200 */
[----:B--2--5:R-:W-:-:S08]  /*0380*/  DMUL R34, R28, R34 ;  /* 0x000000221c227228 */ /* 0x024fd00000000000 */
[----:B------:R-:W-:-:S14]  /*0390*/  DSETP.NEU.AND P2, PT, |R34|, +INF , PT ;  /* 0x7ff000002200742a */ /* 0x000fdc0003f4d200 */
[----:B------:R-:W-:Y:S05]  /*03a0*/  @!P2 BRA `(.L_x_3) ;  /* 0x000000000068a947 */ /* 0x000fea0003800000 */
[----:B------:R-:W-:Y:S01]  /*03b0*/  UMOV UR10, 0x6dc9c883 ;  /* 0x6dc9c883000a7882 */ /* 0x000fe20000000000 */
[----:B------:R-:W-:Y:S01]  /*03c0*/  UMOV UR11, 0x3fe45f30 ;  /* 0x3fe45f30000b7882 */ /* 0x000fe20000000000 */
[C---:B------:R-:W-:Y:S01]  /*03d0*/  DSETP.GE.AND P0, PT, |R34|.reuse, 2.14748364800000000000e+09, PT ;  /* 0x41e000002200742a */ /* 0x040fe20003f06200 */
[----:B------:R-:W-:Y:S01]  /*03e0*/  BSSY.RECONVERGENT B1, `(.L_x_4) ;  /* 0x0000014000017945 */ /* 0x000fe20003800200 */
[----:B------:R-:W-:Y:S01]  /*03f0*/  DMUL R16, R34, UR10 ;  /* 0x0000000a22107c28 */ /* 0x000fe20008000000 */
[----:B------:R-:W-:Y:S01]  /*0400*/  UMOV UR10, 0x54442d18 ;  /* 0x54442d18000a7882 */ /* 0x000fe20000000000 */
[----:B------:R-:W-:-:S08]  /*0410*/  UMOV UR11, 0x3ff921fb ;  /* 0x3ff921fb000b7882 */ /* 0x000fd00000000000 */
[----:B------:R-:W1:Y:S08]  /*0420*/  F2I.F64 R16, R16 ;  /* 0x0000001000107311 */ /* 0x000e700000301100 */
[----:B-1----:R-:W1:Y:S02]  /*0430*/  I2F.F64 R40, R16 ;  /* 0x0000001000287312 */ /* 0x002e640000201c00 */
[----:B-1----:R-:W-:Y:S01]  /*0440*/  DFMA R18, R40, -UR10, R34 ;  /* 0x8000000a28127c2b */ /* 0x002fe20008000022 */
[----:B------:R-:W-:Y:S01]  /*0450*/  UMOV UR10, 0x33145c00 ;  /* 0x33145c00000a7882 */ /* 0x000fe20000000000 */
[----:B------:R-:W-:-:S06]  /*0460*/  UMOV UR11, 0x3c91a626 ;  /* 0x3c91a626000b7882 */ /* 0x000fcc0000000000 */
[----:B------:R-:W-:Y:S01]  /*0470*/  DFMA R18, R40, -UR10, R18 ;  /* 0x8000000a28127c2b */ /* 0x000fe20008000012 */
[----:B------:R-:W-:Y:S01]  /*0480*/  UMOV UR10, 0x252049c0 ;  /* 0x252049c0000a7882 */ /* 0x000fe20000000000 */
[----:B------:R-:W-:-:S06]  /*0490*/  UMOV UR11, 0x397b839a ;  /* 0x397b839a000b7882 */ /* 0x000fcc0000000000 */
[----:B------:R-:W-:Y:S01]  /*04a0*/  DFMA R40, R40, -UR10, R18 ;  /* 0x8000000a28287c2b */ /* 0x000fe20008000012 */
[----:B------:R-:W-:Y:S10]  /*04b0*/  @!P0 BRA `(.L_x_5) ;  /* 0x0000000000188947 */ /* 0x000ff40003800000 */
[----:B------:R-:W-:Y:S01]  /*04c0*/  IMAD.MOV.U32 R18, RZ, RZ, R34 ;  /* 0x000000ffff127224 */ /* 0x000fe200078e0022 */
[----:B------:R-:W-:Y:S01]  /*04d0*/  MOV R38, 0x500 ;  /* 0x0000050000267802 */ /* 0x000fe20000000f00 */
[----:B------:R-:W-:-:S07]  /*04e0*/  IMAD.MOV.U32 R39, RZ, RZ, R35 ;  /* 0x000000ffff277224 */ /* 0x000fce00078e0023 */
[----:B0-----:R-:W-:Y:S05]  /*04f0*/  CALL.REL.NOINC `($_cupy_lombscargle_float64$__internal_trig_reduction_slowpathd) ;  /* 0x0000002c00c07944 */ /* 0x001fea0003c00000 */
[----:B------:R-:W-:Y:S02]  /*0500*/  IMAD.MOV.U32 R40, RZ, RZ, R18 ;  /* 0x000000ffff287224 */ /* 0x000fe400078e0012 */
[----:B------:R-:W-:-:S07]  /*0510*/  IMAD.MOV.U32 R41, RZ, RZ, R19 ;  /* 0x000000ffff297224 */ /* 0x000fce00078e0013 */
.L_x_5:
[----:B0-----:R-:W-:Y:S05]  /*0520*/  BSYNC.RECONVERGENT B1 ;  /* 0x0000000000017941 */ /* 0x001fea0003800200 */
.L_x_4:
[----:B------:R-:W-:Y:S01]  /*0530*/  VIADD R42, R16, 0x1 ;  /* 0x00000001102a7836 */ /* 0x000fe20000000000 */
[----:B------:R-:W-:Y:S06]  /*0540*/  BRA `(.L_x_6) ;  /* 0x0000000000087947 */ /* 0x000fec0003800000 */
.L_x_3:
[----:B------:R-:W-:Y:S01]  /*0550*/  DMUL R40, RZ, R34 ;  /* 0x00000022ff287228 */ /* 0x000fe20000000000 */
[----:B------:R-:W-:-:S10]  /*0560*/  IMAD.MOV.U32 R42, RZ, RZ, 0x1 ;  /* 0x00000001ff2a7424 */ /* 0x000fd400078e00ff */
.L_x_6:
[----:B0-----:R-:W-:Y:S05]  /*0570*/  BSYNC.RECONVERGENT B0 ;  /* 0x0000000000007941 */ /* 0x001fea0003800200 */
.L_x_2:
[----:B------:R-:W-:-:S05]  /*0580*/  IMAD.SHL.U32 R16, R42, 0x40, RZ ;  /* 0x000000402a107824 */ /* 0x000fca00078e00ff */
[----:B------:R-:W-:-:S04]  /*0590*/  LOP3.LUT R16, R16, 0x40, RZ, 0xc0, !PT ;  /* 0x0000004010107812 */ /* 0x000fc800078ec0ff */
[----:B------:R-:W-:-:S05]  /*05a0*/  IADD3 R44, P0, PT, R16, UR8, RZ ;  /* 0x00000008102c7c10 */ /* 0x000fca000ff1e0ff */
[----:B------:R-:W-:-:S05]  /*05b0*/  IMAD.X R45, RZ, RZ, UR9, P0 ;  /* 0x00000009ff2d7e24 */ /* 0x000fca00080e06ff */
[----:B------:R-:W2:Y:S04]  /*05c0*/  LDG.E.128.CONSTANT R16, desc[UR6][R44.64] ;  /* 0x000000062c107981 */ /* 0x000ea8000c1e9d00 */
[----:B------:R-:W3:Y:S04]  /*05d0*/  LDG.E.128.CONSTANT R20, desc[UR6][R44.64+0x10] ;  /* 0x000010062c147981 */ /* 0x000ee8000c1e9d00 */
[----:B------:R-:W4:Y:S01]  /*05e0*/  LDG.E.128.CONSTANT R24, desc[UR6][R44.64+0x20] ;  /* 0x000020062c187981 */ /* 0x000f22000c1e9d00 */
[----:B------:R-:W-:Y:S01]  /*05f0*/  LOP3.LUT R36, R42, 0x1, RZ, 0xc0, !PT ;  /* 0x000000012a247812 */ /* 0x000fe200078ec0ff */
[----:B------:R-:W-:Y:S01]  /*0600*/  IMAD.MOV.U32 R37, RZ, RZ, 0x3da8ff83 ;  /* 0x3da8ff83ff257424 */ /* 0x000fe200078e00ff */
[----:B------:R-:W-:Y:S01]  /*0610*/  DMUL R38, R40, R40 ;  /* 0x0000002828267228 */ /* 0x000fe20000000000 */
[----:B------:R-:W-:Y:S01]  /*0620*/  BSSY.RECONVERGENT B0, `(.L_x_7) ;  /* 0x000002e000007945 */ /* 0x000fe20003800200 */
[----:B------:R-:W-:Y:S01]  /*0630*/  ISETP.NE.U32.AND P0, PT, R36, 0x1, PT ;  /* 0x000000012400780c */ /* 0x000fe20003f05070 */
[----:B------:R-:W-:-:S03]  /*0640*/  IMAD.MOV.U32 R36, RZ, RZ, 0x20fd8164 ;  /* 0x20fd8164ff247424 */ /* 0x000fc600078e00ff */
[----:B------:R-:W-:Y:S02]  /*0650*/  FSEL R37, -R37, 0.11223486810922622681, !P0 ;  /* 0x3de5db6525257808 */ /* 0x000fe40004000100 */
[----:B------:R-:W-:-:S06]  /*0660*/  FSEL R36, R36, -8.06006814911005101289e+34, !P0 ;  /* 0xf9785eba24247808 */ /* 0x000fcc0004000000 */
[----:B--2---:R-:W-:-:S08]  /*0670*/  DFMA R16, R38, R36, R16 ;  /* 0x000000242610722b */ /* 0x004fd00000000010 */
[----:B------:R-:W-:-:S08]  /*0680*/  DFMA R16, R38, R16, R18 ;  /* 0x000000102610722b */ /* 0x000fd00000000012 */
[----:B---3--:R-:W-:-:S08]  /*0690*/  DFMA R16, R38, R16, R20 ;  /* 0x000000102610722b */ /* 0x008fd00000000014 */
[----:B------:R-:W-:-:S08]  /*06a0*/  DFMA R16, R38, R16, R22 ;  /* 0x000000102610722b */ /* 0x000fd00000000016 */
[----:B----4-:R-:W-:-:S08]  /*06b0*/  DFMA R16, R38, R16, R24 ;  /* 0x000000102610722b */ /* 0x010fd00000000018 */
[----:B------:R-:W-:-:S08]  /*06c0*/  DFMA R16, R38, R16, R26 ;  /* 0x000000102610722b */ /* 0x000fd0000000001a */
[----:B------:R-:W-:Y:S02]  /*06d0*/  DFMA R40, R16, R40, R40 ;  /* 0x000000281028722b */ /* 0x000fe40000000028 */
[----:B------:R-:W-:-:S10]  /*06e0*/  DFMA R16, R38, R16, 1 ;  /* 0x3ff000002610742b */ /* 0x000fd40000000010 */
[----:B------:R-:W-:Y:S02]  /*06f0*/  FSEL R18, R16, R40, !P0 ;  /* 0x0000002810127208 */ /* 0x000fe40004000000 */
[----:B------:R-:W-:Y:S02]  /*0700*/  FSEL R19, R17, R41, !P0 ;  /* 0x0000002911137208 */ /* 0x000fe40004000000 */
[----:B------:R-:W-:-:S04]  /*0710*/  LOP3.LUT P0, RZ, R42, 0x2, RZ, 0xc0, !PT ;  /* 0x000000022aff7812 */ /* 0x000fc8000780c0ff */
[----:B------:R-:W-:-:S10]  /*0720*/  DADD R16, RZ, -R18 ;  /* 0x00000000ff107229 */ /* 0x000fd40000000812 */
[----:B------:R-:W-:Y:S02]  /*0730*/  FSEL R36, R18, R16, !P0 ;  /* 0x0000001012247208 */ /* 0x000fe40004000000 */
[----:B------:R-:W-:Y:S01]  /*0740*/  FSEL R37, R19, R17, !P0 ;  /* 0x0000001113257208 */ /* 0x000fe20004000000 */
[----:B------:R-:W-:Y:S06]  /*0750*/  @!P2 BRA `(.L_x_8) ;  /* 0x000000000060a947 */ /* 0x000fec0003800000 */
[----:B------:R-:W-:Y:S01]  /*0760*/  UMOV UR10, 0x6dc9c883 ;  /* 0x6dc9c883000a7882 */ /* 0x000fe20000000000 */
[----:B------:R-:W-:Y:S01]  /*0770*/  UMOV UR11, 0x3fe45f30 ;  /* 0x3fe45f30000b7882 */ /* 0x000fe20000000000 */
[C---:B------:R-:W-:Y:S02]  /*0780*/  DSETP.GE.AND P0, PT, |R34|.reuse, 2.14748364800000000000e+09, PT ;  /* 0x41e000002200742a */ /* 0x040fe40003f06200 */
[----:B------:R-:W-:Y:S01]  /*0790*/  DMUL R40, R34, UR10 ;  /* 0x0000000a22287c28 */ /* 0x000fe20008000000 */
[----:B------:R-:W-:Y:S01]  /*07a0*/  UMOV UR10, 0x54442d18 ;  /* 0x54442d18000a7882 */ /* 0x000fe20000000000 */
[----:B------:R-:W-:-:S08]  /*07b0*/  UMOV UR11, 0x3ff921fb ;  /* 0x3ff921fb000b7882 */ /* 0x000fd00000000000 */
[----:B------:R-:W0:Y:S08]  /*07c0*/  F2I.F64 R40, R40 ;  /* 0x0000002800287311 */ /* 0x000e300000301100 */
[----:B0-----:R-:W0:Y:S02]  /*07d0*/  I2F.F64 R38, R40 ;  /* 0x0000002800267312 */ /* 0x001e240000201c00 */
[----:B0-----:R-:W-:Y:S01]  /*07e0*/  DFMA R16, R38, -UR10, R34 ;  /* 0x8000000a26107c2b */ /* 0x001fe20008000022 */
        /* <DEDUP_REMOVED lines=10> */
[----:B------:R-:W-:Y:S05]  /*0890*/  CALL.REL.NOINC `($_cupy_lombscargle_float64$__internal_trig_reduction_slowpathd) ;  /* 0x0000002800d87944 */ /* 0x000fea0003c00000 */
[----:B------:R-:W-:Y:S02]  /*08a0*/  IMAD.MOV.U32 R40, RZ, RZ, R16 ;  /* 0x000000ffff287224 */ /* 0x000fe400078e0010 */
[----:B------:R-:W-:Y:S02]  /*08b0*/  IMAD.MOV.U32 R38, RZ, RZ, R18 ;  /* 0x000000ffff267224 */ /* 0x000fe400078e0012 */
[----:B------:R-:W-:Y:S01]  /*08c0*/  IMAD.MOV.U32 R39, RZ, RZ, R19 ;  /* 0x000000ffff277224 */ /* 0x000fe200078e0013 */
[----:B------:R-:W-:Y:S06]  /*08d0*/  BRA `(.L_x_9) ;  /* 0x0000000000087947 */ /* 0x000fec0003800000 */
.L_x_8:
[----:B------:R-:W-:Y:S01]  /*08e0*/  DMUL R38, RZ, R34 ;  /* 0x00000022ff267228 */ /* 0x000fe20000000000 */
[----:B------:R-:W-:-:S10]  /*08f0*/  IMAD.MOV.U32 R40, RZ, RZ, RZ ;  /* 0x000000ffff287224 */ /* 0x000fd400078e00ff */
.L_x_9:
[----:B------:R-:W-:Y:S05]  /*0900*/  BSYNC.RECONVERGENT B0 ;  /* 0x0000000000007941 */ /* 0x000fea0003800200 */
.L_x_7:
[----:B------:R-:W-:Y:S01]  /*0910*/  IMAD.SHL.U32 R16, R40, 0x40, RZ ;  /* 0x0000004028107824 */ /* 0x000fe200078e00ff */
[----:B------:R0:W2:Y:S04]  /*0920*/  LDG.E.64.CONSTANT R42, desc[UR6][R30.64] ;  /* 0x000000061e2a7981 */ /* 0x0000a8000c1e9b00 */
[----:B------:R-:W-:-:S04]  /*0930*/  LOP3.LUT R16, R16, 0x40, RZ, 0xc0, !PT ;  /* 0x0000004010107812 */ /* 0x000fc800078ec0ff */
[----:B------:R-:W-:-:S05]  /*0940*/  IADD3 R24, P0, PT, R16, UR8, RZ ;  /* 0x0000000810187c10 */ /* 0x000fca000ff1e0ff */
[----:B------:R-:W-:-:S05]  /*0950*/  IMAD.X R25, RZ, RZ, UR9, P0 ;  /* 0x00000009ff197e24 */ /* 0x000fca00080e06ff */
[----:B------:R-:W3:Y:S04]  /*0960*/  LDG.E.128.CONSTANT R16, desc[UR6][R24.64] ;  /* 0x0000000618107981 */ /* 0x000ee8000c1e9d00 */
[----:B------:R-:W4:Y:S04]  /*0970*/  LDG.E.128.CONSTANT R20, desc[UR6][R24.64+0x10] ;  /* 0x0000100618147981 */ /* 0x000f28000c1e9d00 */
[----:B------:R-:W5:Y:S01]  /*0980*/  LDG.E.128.CONSTANT R24, desc[UR6][R24.64+0x20] ;  /* 0x0000200618187981 */ /* 0x000f62000c1e9d00 */
[----:B------:R-:W-:Y:S01]  /*0990*/  LOP3.LUT R34, R40, 0x1, RZ, 0xc0, !PT ;  /* 0x0000000128227812 */ /* 0x000fe200078ec0ff */
[----:B------:R-:W-:-:S03]  /*09a0*/  IMAD.MOV.U32 R35, RZ, RZ, 0x3da8ff83 ;  /* 0x3da8ff83ff237424 */ /* 0x000fc600078e00ff */
[----:B------:R-:W-:Y:S01]  /*09b0*/  ISETP.NE.U32.AND P0, PT, R34, 0x1, PT ;  /* 0x000000012200780c */ /* 0x000fe20003f05070 */
[----:B------:R-:W-:Y:S01]  /*09c0*/  IMAD.MOV.U32 R34, RZ, RZ, 0x20fd8164 ;  /* 0x20fd8164ff227424 */ /* 0x000fe200078e00ff */
[----:B------:R-:W-:Y:S02]  /*09d0*/  DMUL R44, R38, R38 ;  /* 0x00000026262c7228 */ /* 0x000fe40000000000 */
[----:B------:R-:W-:Y:S02]  /*09e0*/  FSEL R35, -R35, 0.11223486810922622681, !P0 ;  /* 0x3de5db6523237808 */ /* 0x000fe40004000100 */
[----:B------:R-:W-:Y:S01]  /*09f0*/  FSEL R34, R34, -8.06006814911005101289e+34, !P0 ;  /* 0xf9785eba22227808 */ /* 0x000fe20004000000 */
[----:B------:R-:W-:Y:S01]  /*0a00*/  VIADD R2, R2, 0x1 ;  /* 0x0000000102027836 */ /* 0x000fe20000000000 */
[----:B------:R-:W-:Y:S02]  /*0a10*/  IADD3 R32, P2, PT, R32, 0x8, RZ ;  /* 0x0000000820207810 */ /* 0x000fe40007f5e0ff */
[----:B0-----:R-:W-:Y:S01]  /*0a20*/  IADD3 R30, P1, PT, R30, 0x8, RZ ;  /* 0x000000081e1e7810 */ /* 0x001fe20007f3e0ff */
[----:B------:R-:W-:-:S02]  /*0a30*/  DFMA R8, R36, R36, R8 ;  /* 0x000000242408722b */ /* 0x000fc40000000008 */
[----:B------:R-:W-:Y:S02]  /*0a40*/  IMAD.X R33, RZ, RZ, R33, P2 ;  /* 0x000000ffff217224 */ /* 0x000fe400010e0621 */
[----:B------:R-:W-:Y:S01]  /*0a50*/  IMAD.X R31, RZ, RZ, R31, P1 ;  /* 0x000000ffff1f7224 */ /* 0x000fe200008e061f */
[----:B---3--:R-:W-:-:S08]  /*0a60*/  DFMA R16, R44, R34, R16 ;  /* 0x000000222c10722b */ /* 0x008fd00000000010 */
[----:B------:R-:W-:-:S08]  /*0a70*/  DFMA R16, R44, R16, R18 ;  /* 0x000000102c10722b */ /* 0x000fd00000000012 */
[----:B----4-:R-:W-:-:S08]  /*0a80*/  DFMA R16, R44, R16, R20 ;  /* 0x000000102c10722b */ /* 0x010fd00000000014 */
[----:B------:R-:W-:-:S08]  /*0a90*/  DFMA R16, R44, R16, R22 ;  /* 0x000000102c10722b */ /* 0x000fd00000000016 */
[----:B-----5:R-:W-:-:S08]  /*0aa0*/  DFMA R16, R44, R16, R24 ;  /* 0x000000102c10722b */ /* 0x020fd00000000018 */
[----:B------:R-:W-:-:S08]  /*0ab0*/  DFMA R16, R44, R16, R26 ;  /* 0x000000102c10722b */ /* 0x000fd0000000001a */
[----:B------:R-:W-:Y:S02]  /*0ac0*/  DFMA R38, R16, R38, R38 ;  /* 0x000000261026722b */ /* 0x000fe40000000026 */
[----:B------:R-:W-:-:S10]  /*0ad0*/  DFMA R16, R44, R16, 1 ;  /* 0x3ff000002c10742b */ /* 0x000fd40000000010 */
[----:B------:R-:W-:Y:S02]  /*0ae0*/  FSEL R18, R16, R38, !P0 ;  /* 0x0000002610127208 */ /* 0x000fe40004000000 */
[----:B------:R-:W-:-:S06]  /*0af0*/  FSEL R19, R17, R39, !P0 ;  /* 0x0000002711137208 */ /* 0x000fcc0004000000 */
[----:B------:R-:W-:Y:S01]  /*0b00*/  DADD R16, RZ, -R18 ;  /* 0x00000000ff107229 */ /* 0x000fe20000000812 */
[----:B------:R-:W-:-:S09]  /*0b10*/  LOP3.LUT P0, RZ, R40, 0x2, RZ, 0xc0, !PT ;  /* 0x0000000228ff7812 */ /* 0x000fd2000780c0ff */
[----:B------:R-:W-:Y:S02]  /*0b20*/  FSEL R16, R18, R16, !P0 ;  /* 0x0000001012107208 */ /* 0x000fe40004000000 */
[----:B------:R-:W-:Y:S02]  /*0b30*/  FSEL R17, R19, R17, !P0 ;  /* 0x0000001113117208 */ /* 0x000fe40004000000 */
[----:B------:R-:W-:Y:S01]  /*0b40*/  ISETP.NE.AND P0, PT, R2, RZ, PT ;  /* 0x000000ff0200720c */ /* 0x000fe20003f05270 */
[----:B--2---:R-:W-:-:S03]  /*0b50*/  DFMA R12, R36, R42, R12 ;  /* 0x0000002a240c722b */ /* 0x004fc6000000000c */
[-C--:B------:R-:W-:Y:S02]  /*0b60*/  DFMA R14, R36, R16.reuse, R14 ;  /* 0x00000010240e722b */ /* 0x080fe4000000000e */
[C---:B------:R-:W-:Y:S02]  /*0b70*/  DFMA R6, R16.reuse, R16, R6 ;  /* 0x000000101006722b */ /* 0x040fe40000000006 */
[----:B------:R-:W-:-:S05]  /*0b80*/  DFMA R10, R16, R42, R10 ;  /* 0x0000002a100a722b */ /* 0x000fca000000000a */
[----:B------:R-:W-:Y:S06]  /*0b90*/  @P0 BRA `(.L_x_10) ;  /* 0xfffffff400f00947 */ /* 0x000fec000383ffff */
[----:B------:R-:W-:Y:S01]  /*0ba0*/  DADD R32, R14, R14 ;  /* 0x000000000e207229 */ /* 0x000fe2000000000e */
[----:B------:R-:W-:Y:S01]  /*0bb0*/  IMAD.MOV.U32 R16, RZ, RZ, 0x1 ;  /* 0x00000001ff107424 */ /* 0x000fe200078e00ff */
[----:B------:R-:W-:Y:S01]  /*0bc0*/  DADD R30, -R6, R8 ;  /* 0x00000000061e7229 */ /* 0x000fe20000000108 */
[----:B------:R-:W-:Y:S05]  /*0bd0*/  BSSY.RECONVERGENT B0, `(.L_x_11) ;  /* 0x000001b000007945 */ /* 0x000fea0003800200 */
[----:B------:R-:W-:Y:S02]  /*0be0*/  DADD R20, -RZ, |R32| ;  /* 0x00000000ff147229 */ /* 0x000fe40000000520 */
[----:B------:R-:W-:-:S02]  /*0bf0*/  DADD R22, -RZ, |R30| ;  /* 0x00000000ff167229 */ /* 0x000fc4000000051e */
[----:B------:R-:W-:-:S08]  /*0c00*/  DSETP.GT.AND P1, PT, |R32|, |R30|, PT ;  /* 0x4000001e2000722a */ /* 0x000fd00003f24200 */
[----:B------:R-:W-:Y:S02]  /*0c10*/  FSEL R27, R21, R23, P1 ;  /* 0x00000017151b7208 */ /* 0x000fe40000800000 */
[----:B------:R-:W-:Y:S02]  /*0c20*/  FSEL R26, R20, R22, P1 ;  /* 0x00000016141a7208 */ /* 0x000fe40000800000 */
[----:B------:R-:W0:Y:S01]  /*0c30*/  MUFU.RCP64H R17, R27 ;  /* 0x0000001b00117308 */ /* 0x000e220000001800 */
[----:B------:R-:W-:Y:S02]  /*0c40*/  FSEL R22, R22, R20, P1 ;  /* 0x0000001416167208 */ /* 0x000fe40000800000 */
[----:B------:R-:W-:-:S04]  /*0c50*/  FSEL R23, R23, R21, P1 ;  /* 0x0000001517177208 */ /* 0x000fc80000800000 */
[----:B------:R-:W-:Y:S01]  /*0c60*/  FSETP.GEU.AND P2, PT, |R23|, 6.5827683646048100446e-37, PT ;  /* 0x036000001700780b */ /* 0x000fe20003f4e200 */
[----:B0-----:R-:W-:-:S08]  /*0c70*/  DFMA R18, -R26, R16, 1 ;  /* 0x3ff000001a12742b */ /* 0x001fd00000000110 */
[----:B------:R-:W-:-:S08]  /*0c80*/  DFMA R18, R18, R18, R18 ;  /* 0x000000121212722b */ /* 0x000fd00000000012 */
[----:B------:R-:W-:-:S08]  /*0c90*/  DFMA R18, R16, R18, R16 ;  /* 0x000000121012722b */ /* 0x000fd00000000010 */
[----:B------:R-:W-:-:S08]  /*0ca0*/  DFMA R16, -R26, R18, 1 ;  /* 0x3ff000001a10742b */ /* 0x000fd00000000112 */
[----:B------:R-:W-:-:S08]  /*0cb0*/  DFMA R16, R18, R16, R18 ;  /* 0x000000101210722b */ /* 0x000fd00000000012 */
[----:B------:R-:W-:-:S08]  /*0cc0*/  DMUL R18, R16, R22 ;  /* 0x0000001610127228 */ /* 0x000fd00000000000 */
[----:B------:R-:W-:-:S08]  /*0cd0*/  DFMA R20, -R26, R18, R22 ;  /* 0x000000121a14722b */ /* 0x000fd00000000116 */
[----:B------:R-:W-:-:S10]  /*0ce0*/  DFMA R16, R16, R20, R18 ;  /* 0x000000141010722b */ /* 0x000fd40000000012 */
[----:B------:R-:W-:-:S05]  /*0cf0*/  FFMA R2, RZ, R27, R17 ;  /* 0x0000001bff027223 */ /* 0x000fca0000000011 */
[----:B------:R-:W-:-:S13]  /*0d00*/  FSETP.GT.AND P0, PT, |R2|, 1.469367938527859385e-39, PT ;  /* 0x001000000200780b */ /* 0x000fda0003f04200 */
[----:B------:R-:W-:Y:S05]  /*0d10*/  @P0 BRA P2, `(.L_x_12) ;  /* 0x0000000000180947 */ /* 0x000fea0001000000 */
[----:B------:R-:W-:Y:S01]  /*0d20*/  IMAD.MOV.U32 R16, RZ, RZ, R22 ;  /* 0x000000ffff107224 */ /* 0x000fe200078e0016 */
[----:B------:R-:W-:Y:S01]  /*0d30*/  MOV R2, 0xd80 ;  /* 0x00000d8000027802 */ /* 0x000fe20000000f00 */
[----:B------:R-:W-:Y:S02]  /*0d40*/  IMAD.MOV.U32 R17, RZ, RZ, R23 ;  /* 0x000000ffff117224 */ /* 0x000fe400078e0017 */
[----:B------:R-:W-:Y:S02]  /*0d50*/  IMAD.MOV.U32 R24, RZ, RZ, R26 ;  /* 0x000000ffff187224 */ /* 0x000fe400078e001a */
[----:B------:R-:W-:-:S07]  /*0d60*/  IMAD.MOV.U32 R25, RZ, RZ, R27 ;  /* 0x000000ffff197224 */ /* 0x000fce00078e001b */
[----:B------:R-:W-:Y:S05]  /*0d70*/  CALL.REL.NOINC `($__internal_0_$__cuda_sm20_div_rn_f64_full) ;  /* 0x0000002000107944 */ /* 0x000fea0003c00000 */
.L_x_12:
[----:B------:R-:W-:Y:S05]  /*0d80*/  BSYNC.RECONVERGENT B0 ;  /* 0x0000000000007941 */ /* 0x000fea0003800200 */
.L_x_11:
[----:B------:R-:W-:Y:S01]  /*0d90*/  DMUL R18, R16, R16 ;  /* 0x0000001010127228 */ /* 0x000fe20000000000 */
[----:B------:R-:W-:Y:S01]  /*0da0*/  IMAD.MOV.U32 R20, RZ, RZ, -0x2449a4b7 ;  /* 0xdbb65b49ff147424 */ /* 0x000fe200078e00ff */
[----:B------:R-:W-:Y:S01]  /*0db0*/  UMOV UR10, 0x2a25ff7e ;  /* 0x2a25ff7e000a7882 */ /* 0x000fe20000000000 */
[----:B------:R-:W-:Y:S01]  /*0dc0*/  IMAD.MOV.U32 R21, RZ, RZ, 0x3f2d3b63 ;  /* 0x3f2d3b63ff157424 */ /* 0x000fe200078e00ff */
[----:B------:R-:W-:Y:S01]  /*0dd0*/  UMOV UR11, 0x3ef53e1d ;  /* 0x3ef53e1d000b7882 */ /* 0x000fe20000000000 */
[----:B------:R-:W-:Y:S01]  /*0de0*/  ISETP.GE.AND P2, PT, R31, RZ, PT ;  /* 0x000000ff1f00720c */ /* 0x000fe20003f46270 */
[----:B------:R-:W-:Y:S03]  /*0df0*/  BSSY.RECONVERGENT B0, `(.L_x_13) ;  /* 0x0000050000007945 */ /* 0x000fe60003800200 */
[----:B------:R-:W-:Y:S01]  /*0e00*/  DFMA R20, R18, -UR10, R20 ;  /* 0x8000000a12147c2b */ /* 0x000fe20008000014 */
[----:B------:R-:W-:Y:S01]  /*0e10*/  UMOV UR10, 0x8dde082e ;  /* 0x8dde082e000a7882 */ /* 0x000fe20000000000 */
[----:B------:R-:W-:Y:S01]  /*0e20*/  UMOV UR11, 0x3f531278 ;  /* 0x3f531278000b7882 */ /* 0x000fe20000000000 */
[----:B------:R-:W-:-:S05]  /*0e30*/  @!P1 PLOP3.LUT P0, PT, P2, PT, PT, 0x80, 0x8 ;  /* 0x000000000008981c */ /* 0x000fca000170f070 */
[----:B------:R-:W-:Y:S01]  /*0e40*/  DFMA R20, R18, R20, -UR10 ;  /* 0x8000000a12147e2b */ /* 0x000fe20008000014 */
[----:B------:R-:W-:Y:S01]  /*0e50*/  UMOV UR10, 0xc8249315 ;  /* 0xc8249315000a7882 */ /* 0x000fe20000000000 */
[----:B------:R-:W-:-:S06]  /*0e60*/  UMOV UR11, 0x3f6f9690 ;  /* 0x3f6f9690000b7882 */ /* 0x000fcc0000000000 */
[----:B------:R-:W-:Y:S01]  /*0e70*/  DFMA R20, R18, R20, UR10 ;  /* 0x0000000a12147e2b */ /* 0x000fe20008000014 */
[----:B------:R-:W-:Y:S01]  /*0e80*/  UMOV UR10, 0xabc7cf0d ;  /* 0xabc7cf0d000a7882 */ /* 0x000fe20000000000 */
[----:B------:R-:W-:-:S06]  /*0e90*/  UMOV UR11, 0x3f82cf5a ;  /* 0x3f82cf5a000b7882 */ /* 0x000fcc0000000000 */
        /* <DEDUP_REMOVED lines=42> */
[----:B------:R-:W-:-:S08]  /*1140*/  DFMA R20, R18, R20, -UR10 ;  /* 0x8000000a12147e2b */ /* 0x000fd00008000014 */
[----:B------:R-:W-:-:S08]  /*1150*/  DMUL R20, R18, R20 ;  /* 0x0000001412147228 */ /* 0x000fd00000000000 */
[----:B------:R-:W-:Y:S01]  /*1160*/  DFMA R22, R20, R16, R16 ;  /* 0x000000101416722b */ /* 0x000fe20000000010 */
[----:B------:R-:W-:Y:S02]  /*1170*/  @!P1 IMAD.MOV.U32 R16, RZ, RZ, 0x54442d18 ;  /* 0x54442d18ff109424 */ /* 0x000fe400078e00ff */
[----:B------:R-:W-:Y:S02]  /*1180*/  @!P1 IMAD.MOV.U32 R17, RZ, RZ, 0x400921fb ;  /* 0x400921fbff119424 */ /* 0x000fe400078e00ff */
[----:B------:R-:W-:-:S03]  /*1190*/  @P1 IMAD.MOV.U32 R20, RZ, RZ, 0x54442d18 ;  /* 0x54442d18ff141424 */ /* 0x000fc600078e00ff */
[----:B------:R-:W-:Y:S01]  /*11a0*/  @P1 DADD R18, -RZ, -R22 ;  /* 0x00000000ff121229 */ /* 0x000fe20000000916 */
[----:B------:R-:W-:Y:S01]  /*11b0*/  @P1 IMAD.MOV.U32 R21, RZ, RZ, 0x3ff921fb ;  /* 0x3ff921fbff151424 */ /* 0x000fe200078e00ff */
[----:B------:R-:W-:-:S10]  /*11c0*/  @!P1 DADD R16, -R22, R16 ;  /* 0x0000000016109229 */ /* 0x000fd40000000110 */
[----:B------:R-:W-:Y:S02]  /*11d0*/  @!P1 FSEL R16, R16, R22, !P0 ;  /* 0x0000001610109208 */ /* 0x000fe40004000000 */
[----:B------:R-:W-:Y:S02]  /*11e0*/  @!P1 FSEL R17, R17, R23, !P0 ;  /* 0x0000001711119208 */ /* 0x000fe40004000000 */
[----:B------:R-:W-:Y:S01]  /*11f0*/  @P1 PLOP3.LUT P0, PT, P2, PT, PT, 0x80, 0x8 ;  /* 0x000000000008181c */ /* 0x000fe2000170f070 */
[----:B------:R-:W-:-:S03]  /*1200*/  DSETP.NEU.AND P2, PT, R26, RZ, PT ;  /* 0x000000ff1a00722a */ /* 0x000fc60003f4d000 */
[----:B------:R-:W-:Y:S02]  /*1210*/  @P1 FSEL R18, R22, R18, !P0 ;  /* 0x0000001216121208 */ /* 0x000fe40004000000 */
[----:B------:R-:W-:-:S06]  /*1220*/  @P1 FSEL R19, R23, R19, !P0 ;  /* 0x0000001317131208 */ /* 0x000fcc0004000000 */
[----:B------:R-:W-:-:S03]  /*1230*/  @P1 DADD R16, R18, R20 ;  /* 0x0000000012101229 */ /* 0x000fc60000000014 */
[----:B------:R-:W-:Y:S08]  /*1240*/  @!P2 BRA `(.L_x_14) ;  /* 0x000000000020a947 */ /* 0x000ff00003800000 */
[----:B------:R-:W-:Y:S01]  /*1250*/  IMAD.MOV.U32 R19, RZ, RZ, 0x7f3321d2 ;  /* 0x7f3321d2ff137424 */ /* 0x000fe200078e00ff */
[----:B------:R-:W-:Y:S01]  /*1260*/  DSETP.NEU.AND P1, PT, |R30|, |R32|, PT ;  /* 0x400000201e00722a */ /* 0x000fe20003f2d200 */
[----:B------:R-:W-:-:S03]  /*1270*/  IMAD.MOV.U32 R21, RZ, RZ, 0x4002d97c ;  /* 0x4002d97cff157424 */ /* 0x000fc600078e00ff */
[----:B------:R-:W-:Y:S02]  /*1280*/  FSEL R19, R19, 3.37028055040000000000e+12, !P0 ;  /* 0x54442d1813137808 */ /* 0x000fe40004000000 */
[----:B------:R-:W-:Y:S02]  /*1290*/  FSEL R21, R21, 1.8213495016098022461, !P0 ;  /* 0x3fe921fb15157808 */ /* 0x000fe40004000000 */
[----:B------:R-:W-:Y:S02]  /*12a0*/  FSEL R16, R19, R16, !P1 ;  /* 0x0000001013107208 */ /* 0x000fe40004800000 */
[----:B------:R-:W-:Y:S01]  /*12b0*/  FSEL R17, R21, R17, !P1 ;  /* 0x0000001115117208 */ /* 0x000fe20004800000 */
[----:B------:R-:W-:Y:S06]  /*12c0*/  BRA `(.L_x_15) ;  /* 0x0000000000087947 */ /* 0x000fec0003800000 */
.L_x_14:
[----:B------:R-:W-:Y:S02]  /*12d0*/  FSEL R16, RZ, 3.37028055040000000000e+12, P0 ;  /* 0x54442d18ff107808 */ /* 0x000fe40000000000 */
[----:B------:R-:W-:-:S07]  /*12e0*/  FSEL R17, RZ, 2.1426990032196044922, P0 ;  /* 0x400921fbff117808 */ /* 0x000fce0000000000 */
.L_x_15:
[----:B------:R-:W-:Y:S05]  /*12f0*/  BSYNC.RECONVERGENT B0 ;  /* 0x0000000000007941 */ /* 0x000fea0003800200 */
.L_x_13:
[----:B------:R-:W-:Y:S01]  /*1300*/  DADD R24, R28, R28 ;  /* 0x000000001c187229 */ /* 0x000fe2000000001c */
[----:B------:R-:W-:Y:S01]  /*1310*/  IMAD.MOV.U32 R18, RZ, RZ, 0x1 ;  /* 0x00000001ff127424 */ /* 0x000fe200078e00ff */
[----:B------:R-:W-:Y:S01]  /*1320*/  DADD R30, |R32|, |R30| ;  /* 0x00000000201e7229 */ /* 0x000fe2000000061e */
[----:B------:R-:W-:Y:S01]  /*1330*/  BSSY.RECONVERGENT B0, `(.L_x_16) ;  /* 0x0000016000007945 */ /* 0x000fe20003800200 */
[----:B------:R-:W-:Y:S02]  /*1340*/  LOP3.LUT R33, R17, 0x80000000, R33, 0xb8, !PT ;  /* 0x8000000011217812 */ /* 0x000fe400078eb821 */
[----:B------:R-:W0:Y:S04]  /*1350*/  MUFU.RCP64H R19, R25 ;  /* 0x0000001900137308 */ /* 0x000e280000001800 */
[----:B------:R-:W-:-:S06]  /*1360*/  DSETP.NAN.AND P0, PT, R30, R30, PT ;  /* 0x0000001e1e00722a */ /* 0x000fcc0003f08000 */
        /* <DEDUP_REMOVED lines=16> */
[----:B------:R-:W-:-:S07]  /*1470*/  IMAD.MOV.U32 R17, RZ, RZ, R23 ;  /* 0x000000ffff117224 */ /* 0x000fce00078e0017 */
[----:B------:R-:W-:Y:S05]  /*1480*/  CALL.REL.NOINC `($__internal_0_$__cuda_sm20_div_rn_f64_full) ;  /* 0x00000018004c7944 */ /* 0x000fea0003c00000 */
.L_x_17:
[----:B------:R-:W-:Y:S05]  /*1490*/  BSYNC.RECONVERGENT B0 ;  /* 0x0000000000007941 */ /* 0x000fea0003800200 */
.L_x_16:
[----:B------:R-:W-:Y:S01]  /*14a0*/  DMUL R28, R28, R16 ;  /* 0x000000101c1c7228 */ /* 0x000fe20000000000 */
[----:B------:R-:W-:Y:S07]  /*14b0*/  BSSY.RECONVERGENT B0, `(.L_x_18) ;  /* 0x000001f000007945 */ /* 0x000fee0003800200 */
        /* <DEDUP_REMOVED lines=24> */
[----:B------:R-:W-:-:S07]  /*1640*/  IMAD.MOV.U32 R31, RZ, RZ, R19 ;  /* 0x000000ffff1f7224 */ /* 0x000fce00078e0013 */
.L_x_21:
[----:B------:R-:W-:Y:S05]  /*1650*/  BSYNC.RECONVERGENT B1 ;  /* 0x0000000000017941 */ /* 0x000fea0003800200 */
.L_x_20:
[----:B------:R-:W-:Y:S01]  /*1660*/  VIADD R2, R16, 0x1 ;  /* 0x0000000110027836 */ /* 0x000fe20000000000 */
[----:B------:R-:W-:Y:S06]  /*1670*/  BRA `(.L_x_22) ;  /* 0x0000000000087947 */ /* 0x000fec0003800000 */
.L_x_19:
[----:B------:R-:W-:Y:S01]  /*1680*/  DMUL R30, RZ, R28 ;  /* 0x0000001cff1e7228 */ /* 0x000fe20000000000 */
[----:B------:R-:W-:-:S10]  /*1690*/  IMAD.MOV.U32 R2, RZ, RZ, 0x1 ;  /* 0x00000001ff027424 */ /* 0x000fd400078e00ff */
.L_x_22:
[----:B------:R-:W-:Y:S05]  /*16a0*/  BSYNC.RECONVERGENT B0 ;  /* 0x0000000000007941 */ /* 0x000fea0003800200 */
.L_x_18:
[----:B------:R-:W0:Y:S01]  /*16b0*/  LDCU.64 UR10, c[0x4][0x10] ;  /* 0x01000200ff0a77ac */ /* 0x000e220008000a00 */
[----:B------:R-:W-:-:S05]  /*16c0*/  IMAD.SHL.U32 R16, R2, 0x40, RZ ;  /* 0x0000004002107824 */ /* 0x000fca00078e00ff */
[----:B------:R-:W-:-:S04]  /*16d0*/  LOP3.LUT R16, R16, 0x40, RZ, 0xc0, !PT ;  /* 0x0000004010107812 */ /* 0x000fc800078ec0ff */
[----:B0-----:R-:W-:-:S05]  /*16e0*/  IADD3 R34, P0, PT, R16, UR10, RZ ;  /* 0x0000000a10227c10 */ /* 0x001fca000ff1e0ff */
[----:B------:R-:W-:-:S05]  /*16f0*/  IMAD.X R35, RZ, RZ, UR11, P0 ;  /* 0x0000000bff237e24 */ /* 0x000fca00080e06ff */
[----:B------:R-:W2:Y:S04]  /*1700*/  LDG.E.128.CONSTANT R16, desc[UR6][R34.64] ;  /* 0x0000000622107981 */ /* 0x000ea8000c1e9d00 */
[----:B------:R-:W3:Y:S04]  /*1710*/  LDG.E.128.CONSTANT R20, desc[UR6][R34.64+0x10] ;  /* 0x0000100622147981 */ /* 0x000ee8000c1e9d00 */
[----:B------:R-:W4:Y:S01]  /*1720*/  LDG.E.128.CONSTANT R24, desc[UR6][R34.64+0x20] ;  /* 0x0000200622187981 */ /* 0x000f22000c1e9d00 */
[----:B------:R-:W-:Y:S01]  /*1730*/  LOP3.LUT R32, R2, 0x1, RZ, 0xc0, !PT ;  /* 0x0000000102207812 */ /* 0x000fe200078ec0ff */
[----:B------:R-:W-:Y:S01]  /*1740*/  IMAD.MOV.U32 R36, RZ, RZ, 0x20fd8164 ;  /* 0x20fd8164ff247424 */ /* 0x000fe200078e00ff */
[----:B------:R-:W-:Y:S01]  /*1750*/  DSETP.NEU.AND P1, PT, |R28|, +INF , PT ;  /* 0x7ff000001c00742a */ /* 0x000fe20003f2d200 */
[----:B------:R-:W-:Y:S01]  /*1760*/  IMAD.MOV.U32 R37, RZ, RZ, 0x3da8ff83 ;  /* 0x3da8ff83ff257424 */ /* 0x000fe200078e00ff */
[----:B------:R-:W-:Y:S01]  /*1770*/  ISETP.NE.U32.AND P0, PT, R32, 0x1, PT ;  /* 0x000000012000780c */ /* 0x000fe20003f05070 */
[----:B------:R-:W-:Y:S01]  /*1780*/  DMUL R32, R30, R30 ;  /* 0x0000001e1e207228 */ /* 0x000fe20000000000 */
[----:B------:R-:W-:Y:S02]  /*1790*/  BSSY.RECONVERGENT B0, `(.L_x_23) ;  /* 0x000002c000007945 */ /* 0x000fe40003800200 */
[----:B------:R-:W-:-:S02]  /*17a0*/  FSEL R36, R36, -8.06006814911005101289e+34, !P0 ;  /* 0xf9785eba24247808 */ /* 0x000fc40004000000 */
[----:B------:R-:W-:-:S06]  /*17b0*/  FSEL R37, -R37, 0.11223486810922622681, !P0 ;  /* 0x3de5db6525257808 */ /* 0x000fcc0004000100 */
        /* <DEDUP_REMOVED lines=20> */
[----:B------:R-:W-:-:S04]  /*1900*/  UMOV UR11, 0x3ff921fb ;  /* 0x3ff921fb000b7882 */ /* 0x000fc80000000000 */
        /* <DEDUP_REMOVED lines=18> */
.L_x_24:
[----:B------:R-:W-:Y:S01]  /*1a30*/  DMUL R32, RZ, R28 ;  /* 0x0000001cff207228 */ /* 0x000fe20000000000 */
[----:B------:R-:W-:-:S10]  /*1a40*/  IMAD.MOV.U32 R2, RZ, RZ, RZ ;  /* 0x000000ffff027224 */ /* 0x000fd400078e00ff */
.L_x_25:
[----:B------:R-:W-:Y:S05]  /*1a50*/  BSYNC.RECONVERGENT B0 ;  /* 0x0000000000007941 */ /* 0x000fea0003800200 */
.L_x_23:
        /* <DEDUP_REMOVED lines=10> */
[----:B------:R-:W-:Y:S01]  /*1b00*/  BSSY.RECONVERGENT B0, `(.L_x_26) ;  /* 0x0000032000007945 */ /* 0x000fe20003800200 */
[----:B------:R-:W-:Y:S01]  /*1b10*/  IMAD.MOV.U32 R37, RZ, RZ, 0x3da8ff83 ;  /* 0x3da8ff83ff257424 */ /* 0x000fe200078e00ff */
[----:B------:R-:W-:Y:S01]  /*1b20*/  ISETP.NE.U32.AND P0, PT, R28, 0x1, PT ;  /* 0x000000011c00780c */ /* 0x000fe20003f05070 */
[----:B------:R-:W-:-:S03]  /*1b30*/  DMUL R28, R32, R32 ;  /* 0x00000020201c7228 */ /* 0x000fc60000000000 */
[----:B------:R-:W-:Y:S02]  /*1b40*/  FSEL R36, R36, -8.06006814911005101289e+34, !P0 ;  /* 0xf9785eba24247808 */ /* 0x000fe40004000000 */
[----:B------:R-:W-:-:S06]  /*1b50*/  FSEL R37, -R37, 0.11223486810922622681, !P0 ;  /* 0x3de5db6525257808 */ /* 0x000fcc0004000100 */
[----:B--2---:R-:W-:-:S08]  /*1b60*/  DFMA R16, R28, R36, R16 ;  /* 0x000000241c10722b */ /* 0x004fd00000000010 */
[----:B------:R-:W-:Y:S02]  /*1b70*/  DFMA R16, R28, R16, R18 ;  /* 0x000000101c10722b */ /* 0x000fe40000000012 */
[----:B------:R-:W-:-:S06]  /*1b80*/  DADD R18, R30, R30 ;  /* 0x000000001e127229 */ /* 0x000fcc000000001e */
[----:B---3--:R-:W-:-:S08]  /*1b90*/  DFMA R16, R28, R16, R20 ;  /* 0x000000101c10722b */ /* 0x008fd00000000014 */
[----:B------:R-:W-:-:S08]  /*1ba0*/  DFMA R16, R28, R16, R22 ;  /* 0x000000101c10722b */ /* 0x000fd00000000016 */
[----:B----4-:R-:W-:-:S08]  /*1bb0*/  DFMA R16, R28, R16, R24 ;  /* 0x000000101c10722b */ /* 0x010fd00000000018 */
[----:B------:R-:W-:Y:S02]  /*1bc0*/  DFMA R16, R28, R16, R26 ;  /* 0x000000101c10722b */ /* 0x000fe4000000001a */
[----:B------:R-:W-:-:S06]  /*1bd0*/  DMUL R26, R30, R30 ;  /* 0x0000001e1e1a7228 */ /* 0x000fcc0000000000 */
[----:B------:R-:W-:Y:S02]  /*1be0*/  DFMA R32, R16, R32, R32 ;  /* 0x000000201020722b */ /* 0x000fe40000000020 */
[----:B------:R-:W-:-:S10]  /*1bf0*/  DFMA R16, R28, R16, 1 ;  /* 0x3ff000001c10742b */ /* 0x000fd40000000010 */
[----:B------:R-:W-:Y:S02]  /*1c00*/  FSEL R20, R16, R32, !P0 ;  /* 0x0000002010147208 */ /* 0x000fe40004000000 */
[----:B------:R-:W-:Y:S02]  /*1c10*/  FSEL R21, R17, R33, !P0 ;  /* 0x0000002111157208 */ /* 0x000fe40004000000 */
[----:B------:R-:W-:-:S04]  /*1c20*/  LOP3.LUT P0, RZ, R2, 0x2, RZ, 0xc0, !PT ;  /* 0x0000000202ff7812 */ /* 0x000fc8000780c0ff */
[----:B------:R-:W-:-:S10]  /*1c30*/  DADD R16, RZ, -R20 ;  /* 0x00000000ff107229 */ /* 0x000fd40000000814 */
[----:B------:R-:W-:Y:S02]  /*1c40*/  FSEL R28, R20, R16, !P0 ;  /* 0x00000010141c7208 */ /* 0x000fe40004000000 */
[----:B------:R-:W-:-:S06]  /*1c50*/  FSEL R29, R21, R17, !P0 ;  /* 0x00000011151d7208 */ /* 0x000fcc0004000000 */
[----:B------:R-:W-:-:S08]  /*1c60*/  DMUL R18, R28, R18 ;  /* 0x000000121c127228 */ /* 0x000fd00000000000 */
[----:B------:R-:W-:Y:S02]  /*1c70*/  DMUL R32, R14, R18 ;  /* 0x000000120e207228 */ /* 0x000fe40000000000 */
[----:B------:R-:W-:Y:S01]  /*1c80*/  DMUL R14, R28, R28 ;  /* 0x0000001c1c0e7228 */ /* 0x000fe20000000000 */
[----:B------:R-:W-:-:S05]  /*1c90*/  IMAD.MOV.U32 R18, RZ, RZ, 0x1 ;  /* 0x00000001ff127424 */ /* 0x000fca00078e00ff */
[----:B------:R-:W-:-:S08]  /*1ca0*/  DFMA R24, R8, R26, R32 ;  /* 0x0000001a0818722b */ /* 0x000fd00000000020 */
[----:B------:R-:W-:-:S06]  /*1cb0*/  DFMA R24, R6, R14, R24 ;  /* 0x0000000e0618722b */ /* 0x000fcc0000000018 */
[----:B------:R-:W0:Y:S02]  /*1cc0*/  MUFU.RCP64H R19, R25 ;  /* 0x0000001900137308 */ /* 0x000e240000001800 */
[----:B0-----:R-:W-:-:S08]  /*1cd0*/  DFMA R16, -R24, R18, 1 ;  /* 0x3ff000001810742b */ /* 0x001fd00000000112 */
[----:B------:R-:W-:Y:S02]  /*1ce0*/  DFMA R20, R16, R16, R16 ;  /* 0x000000101014722b */ /* 0x000fe40000000010 */
[----:B------:R-:W-:-:S06]  /*1cf0*/  DMUL R16, R10, R28 ;  /* 0x0000001c0a107228 */ /* 0x000fcc0000000000 */
[----:B------:R-:W-:Y:S02]  /*1d00*/  DFMA R20, R18, R20, R18 ;  /* 0x000000141214722b */ /* 0x000fe40000000012 */
[----:B------:R-:W-:-:S06]  /*1d10*/  DFMA R16, R12, R30, R16 ;  /* 0x0000001e0c10722b */ /* 0x000fcc0000000010 */
[----:B------:R-:W-:Y:S02]  /*1d20*/  DFMA R18, -R24, R20, 1 ;  /* 0x3ff000001812742b */ /* 0x000fe40000000114 */
[----:B------:R-:W-:-:S06]  /*1d30*/  DMUL R22, R16, R16 ;  /* 0x0000001010167228 */ /* 0x000fcc0000000000 */
[----:B------:R-:W-:-:S04]  /*1d40*/  DFMA R18, R20, R18, R20 ;  /* 0x000000121412722b */ /* 0x000fc80000000014 */
[----:B------:R-:W-:-:S04]  /*1d50*/  FSETP.GEU.AND P1, PT, |R23|, 6.5827683646048100446e-37, PT ;  /* 0x036000001700780b */ /* 0x000fc80003f2e200 */
        /* <DEDUP_REMOVED lines=10> */
[----:B------:R-:W-:Y:S02]  /*1e00*/  IMAD.MOV.U32 R34, RZ, RZ, R16 ;  /* 0x000000ffff227224 */ /* 0x000fe400078e0010 */
[----:B------:R-:W-:-:S07]  /*1e10*/  IMAD.MOV.U32 R35, RZ, RZ, R17 ;  /* 0x000000ffff237224 */ /* 0x000fce00078e0011 */
.L_x_27:
[----:B------:R-:W-:Y:S05]  /*1e20*/  BSYNC.RECONVERGENT B0 ;  /* 0x0000000000007941 */ /* 0x000fea0003800200 */
.L_x_26:
[----:B------:R-:W-:Y:S01]  /*1e30*/  DFMA R24, R6, R26, -R32 ;  /* 0x0000001a0618722b */ /* 0x000fe20000000820 */
[----:B------:R-:W-:Y:S01]  /*1e40*/  BSSY.RECONVERGENT B0, `(.L_x_28) ;  /* 0x0000017000007945 */ /* 0x000fe20003800200 */
[----:B------:R-:W-:Y:S01]  /*1e50*/  IMAD.MOV.U32 R6, RZ, RZ, 0x1 ;  /* 0x00000001ff067424 */ /* 0x000fe200078e00ff */
[----:B------:R-:W-:-:S05]  /*1e60*/  DMUL R12, R12, R28 ;  /* 0x0000001c0c0c7228 */ /* 0x000fca0000000000 */
[----:B------:R-:W-:-:S03]  /*1e70*/  DFMA R24, R8, R14, R24 ;  /* 0x0000000e0818722b */ /* 0x000fc60000000018 */
[----:B------:R-:W-:-:S03]  /*1e80*/  DFMA R12, R10, R30, -R12 ;  /* 0x0000001e0a0c722b */ /* 0x000fc6000000080c */
[----:B------:R-:W0:Y:S05]  /*1e90*/  MUFU.RCP64H R7, R25 ;  /* 0x0000001900077308 */ /* 0x000e2a0000001800 */
[----:B------:R-:W-:-:S10]  /*1ea0*/  DMUL R12, R12, R12 ;  /* 0x0000000c0c0c7228 */ /* 0x000fd40000000000 */
        /* <DEDUP_REMOVED lines=16> */
.L_x_29:
[----:B------:R-:W-:Y:S05]  /*1fb0*/  BSYNC.RECONVERGENT B0 ;  /* 0x0000000000007941 */ /* 0x000fea0003800200 */
.L_x_28:
[----:B------:R-:W0:Y:S01]  /*1fc0*/  LDC.64 R6, c[0x0][0x3a0] ;  /* 0x0000e800ff067b82 */ /* 0x000e220000000a00 */
[----:B------:R-:W-:Y:S01]  /*1fd0*/  DADD R16, R16, R34 ;  /* 0x0000000010107229 */ /* 0x000fe20000000022 */
[----:B------:R-:W1:Y:S07]  /*1fe0*/  LDCU UR5, c[0x0][0x384] ;  /* 0x00007080ff0577ac */ /* 0x000e6e0008000800 */
[----:B------:R-:W-:-:S08]  /*1ff0*/  DMUL R16, R16, 0.5 ;  /* 0x3fe0000010107828 */ /* 0x000fd00000000000 */
[----:B------:R-:W-:Y:S01]  /*2000*/  DMUL R16, R4, R16 ;  /* 0x0000001004107228 */ /* 0x000fe20000000000 */
[----:B0-----:R-:W-:-:S04]  /*2010*/  IMAD.WIDE R6, R0, 0x8, R6 ;  /* 0x0000000800067825 */ /* 0x001fc800078e0206 */
[----:B------:R-:W-:Y:S02]  /*2020*/  IMAD.IADD R0, R3, 0x1, R0 ;  /* 0x0000000103007824 */ /* 0x000fe400078e0200 */
[----:B------:R2:W-:Y:S03]  /*2030*/  STG.E.64 desc[UR6][R6.64], R16 ;  /* 0x0000001006007986 */ /* 0x0005e6000c101b06 */
[----:B-1----:R-:W-:-:S13]  /*2040*/  ISETP.GE.AND P0, PT, R0, UR5, PT ;  /* 0x0000000500007c0c */ /* 0x002fda000bf06270 */
[----:B--2---:R-:W-:Y:S05]  /*2050*/  @!P0 BRA `(.L_x_30) ;  /* 0xffffffe000848947 */ /* 0x004fea000383ffff */
[----:B------:R-:W-:Y:S05]  /*2060*/  EXIT ;  /* 0x000000000000794d */ /* 0x000fea0003800000 */
.L_x_1:
[----:B------:R-:W0:Y:S01]  /*2070*/  LDC.64 R8, c[0x0][0x398] ;  /* 0x0000e600ff087b82 */ /* 0x000e220000000a00 */
[----:B------:R-:W-:Y:S01]  /*2080*/  DADD R10, RZ, RZ ;  /* 0x00000000ff0a7229 */ /* 0x000fe200000000ff */
[----:B------:R-:W1:Y:S01]  /*2090*/  LDCU UR10, c[0x0][0x384] ;  /* 0x00007080ff0a77ac */ /* 0x000e620008000800 */
[----:B------:R-:W2:Y:S05]  /*20a0*/  LDCU.64 UR8, c[0x4][0x10] ;  /* 0x01000200ff0877ac */ /* 0x000eaa0008000a00 */
[----:B------:R-:W3:Y:S01]  /*20b0*/  LDC.64 R6, c[0x0][0x3a0] ;  /* 0x0000e800ff067b82 */ /* 0x000ee20000000a00 */
[----:B------:R-:W-:-:S06]  /*20c0*/  DSETP.NAN.AND P0, PT, R10, R10, PT ;  /* 0x0000000a0a00722a */ /* 0x000fcc0003f08000 */
[----:B------:R-:W-:Y:S02]  /*20d0*/  FSEL R14, R10, RZ, P0 ;  /* 0x000000ff0a0e7208 */ /* 0x000fe40000000000 */
[----:B------:R-:W-:-:S07]  /*20e0*/  FSEL R15, R11, RZ, P0 ;  /* 0x000000ff0b0f7208 */ /* 0x000fce0000000000 */
.L_x_43:
[----:B0-----:R-:W-:-:S06]  /*20f0*/  IMAD.WIDE R12, R0, 0x8, R8 ;  /* 0x00000008000c7825 */ /* 0x001fcc00078e0208 */
[----:B----4-:R-:W4:Y:S01]  /*2100*/  LDG.E.64.CONSTANT R12, desc[UR6][R12.64] ;  /* 0x000000060c0c7981 */ /* 0x010f22000c1e9b00 */
[----:B------:R-:W-:Y:S01]  /*2110*/  IMAD.MOV.U32 R10, RZ, RZ, 0x1 ;  /* 0x00000001ff0a7424 */ /* 0x000fe200078e00ff */
[----:B------:R-:W-:Y:S01]  /*2120*/  FSETP.GEU.AND P1, PT, |R15|, 6.5827683646048100446e-37, PT ;  /* 0x036000000f00780b */ /* 0x000fe20003f2e200 */
[----:B------:R-:W-:Y:S01]  /*2130*/  BSSY.RECONVERGENT B0, `(.L_x_31) ;  /* 0x0000012000007945 */ /* 0x000fe20003800200 */
[----:B----4-:R-:W-:-:S06]  /*2140*/  DADD R24, R12, R12 ;  /* 0x000000000c187229 */ /* 0x010fcc000000000c */
[----:B------:R-:W0:Y:S02]  /*2150*/  MUFU.RCP64H R11, R25 ;  /* 0x00000019000b7308 */ /* 0x000e240000001800 */
        /* <DEDUP_REMOVED lines=14> */
[----:B-123--:R-:W-:Y:S05]  /*2240*/  CALL.REL.NOINC `($__internal_0_$__cuda_sm20_div_rn_f64_full) ;  /* 0x0000000800dc7944 */ /* 0x00efea0003c00000 */
.L_x_32:
[----:B-12---:R-:W-:Y:S05]  /*2250*/  BSYNC.RECONVERGENT B0 ;  /* 0x0000000000007941 */ /* 0x006fea0003800200 */
.L_x_31:
[----:B------:R-:W-:Y:S01]  /*2260*/  DMUL R12, R12, R16 ;  /* 0x000000100c0c7228 */ /* 0x000fe20000000000 */
[----:B------:R-:W-:Y:S07]  /*2270*/  BSSY.RECONVERGENT B0, `(.L_x_33) ;  /* 0x000001e000007945 */ /* 0x000fee0003800200 */
[----:B------:R-:W-:-:S14]  /*2280*/  DSETP.NEU.AND P0, PT, |R12|, +INF , PT ;  /* 0x7ff000000c00742a */ /* 0x000fdc0003f0d200 */
[----:B------:R-:W-:Y:S01]  /*2290*/  @!P0 DMUL R10, RZ, R12 ;  /* 0x0000000cff0a8228 */ /* 0x000fe20000000000 */
[----:B------:R-:W-:Y:S01]  /*22a0*/  @!P0 IMAD.MOV.U32 R2, RZ, RZ, 0x1 ;  /* 0x00000001ff028424 */ /* 0x000fe200078e00ff */
[----:B------:R-:W-:Y:S09]  /*22b0*/  @!P0 BRA `(.L_x_34) ;  /* 0x0000000000648947 */ /* 0x000ff20003800000 */
        /* <DEDUP_REMOVED lines=20> */
[----:B---3--:R-:W-:Y:S05]  /*2400*/  CALL.REL.NOINC `($_cupy_lombscargle_float64$__internal_trig_reduction_slowpathd) ;  /* 0x0000000c00fc7944 */ /* 0x008fea0003c00000 */
[----:B------:R-:W-:Y:S02]  /*2410*/  IMAD.MOV.U32 R10, RZ, RZ, R18 ;  /* 0x000000ffff0a7224 */ /* 0x000fe400078e0012 */
[----:B------:R-:W-:-:S07]  /*2420*/  IMAD.MOV.U32 R11, RZ, RZ, R19 ;  /* 0x000000ffff0b7224 */ /* 0x000fce00078e0013 */
.L_x_36:
[----:B------:R-:W-:Y:S05]  /*2430*/  BSYNC.RECONVERGENT B1 ;  /* 0x0000000000017941 */ /* 0x000fea0003800200 */
.L_x_35:
[----:B------:R-:W-:-:S07]  /*2440*/  VIADD R2, R16, 0x1 ;  /* 0x0000000110027836 */ /* 0x000fce0000000000 */
.L_x_34:
[----:B------:R-:W-:Y:S05]  /*2450*/  BSYNC.RECONVERGENT B0 ;  /* 0x0000000000007941 */ /* 0x000fea0003800200 */
.L_x_33:
[----:B------:R-:W-:-:S05]  /*2460*/  IMAD.SHL.U32 R16, R2, 0x40, RZ ;  /* 0x0000004002107824 */ /* 0x000fca00078e00ff */
[----:B------:R-:W-:-:S04]  /*2470*/  LOP3.LUT R16, R16, 0x40, RZ, 0xc0, !PT ;  /* 0x0000004010107812 */ /* 0x000fc800078ec0ff */
[----:B------:R-:W-:-:S05]  /*2480*/  IADD3 R30, P0, PT, R16, UR8, RZ ;  /* 0x00000008101e7c10 */ /* 0x000fca000ff1e0ff */
[----:B------:R-:W-:-:S05]  /*2490*/  IMAD.X R31, RZ, RZ, UR9, P0 ;  /* 0x00000009ff1f7e24 */ /* 0x000fca00080e06ff */
[----:B------:R-:W2:Y:S04]  /*24a0*/  LDG.E.128.CONSTANT R16, desc[UR6][R30.64] ;  /* 0x000000061e107981 */ /* 0x000ea8000c1e9d00 */
[----:B------:R-:W4:Y:S04]  /*24b0*/  LDG.E.128.CONSTANT R20, desc[UR6][R30.64+0x10] ;  /* 0x000010061e147981 */ /* 0x000f28000c1e9d00 */
[----:B------:R-:W5:Y:S01]  /*24c0*/  LDG.E.128.CONSTANT R24, desc[UR6][R30.64+0x20] ;  /* 0x000020061e187981 */ /* 0x000f62000c1e9d00 */
        /* <DEDUP_REMOVED lines=11> */
[----:B----4-:R-:W-:-:S08]  /*2580*/  DFMA R16, R28, R16, R20 ;  /* 0x000000101c10722b */ /* 0x010fd00000000014 */
[----:B------:R-:W-:-:S08]  /*2590*/  DFMA R16, R28, R16, R22 ;  /* 0x000000101c10722b */ /* 0x000fd00000000016 */
[----:B-----5:R-:W-:-:S08]  /*25a0*/  DFMA R16, R28, R16, R24 ;  /* 0x000000101c10722b */ /* 0x020fd00000000018 */
[----:B------:R-:W-:-:S08]  /*25b0*/  DFMA R16, R28, R16, R26 ;  /* 0x000000101c10722b */ /* 0x000fd0000000001a */
[----:B------:R-:W-:Y:S02]  /*25c0*/  DFMA R10, R16, R10, R10 ;  /* 0x0000000a100a722b */ /* 0x000fe4000000000a */
[----:B------:R-:W-:Y:S02]  /*25d0*/  DFMA R16, R28, R16, 1 ;  /* 0x3ff000001c10742b */ /* 0x000fe40000000010 */
[----:B------:R-:W-:-:S08]  /*25e0*/  @!P1 DMUL R28, RZ, R12 ;  /* 0x0000000cff1c9228 */ /* 0x000fd00000000000 */
[----:B------:R-:W-:Y:S02]  /*25f0*/  FSEL R16, R16, R10, !P0 ;  /* 0x0000000a10107208 */ /* 0x000fe40004000000 */
[----:B------:R-:W-:Y:S02]  /*2600*/  FSEL R17, R17, R11, !P0 ;  /* 0x0000000b11117208 */ /* 0x000fe40004000000 */
[----:B------:R-:W-:Y:S01]  /*2610*/  LOP3.LUT P0, RZ, R2, 0x2, RZ, 0xc0, !PT ;  /* 0x0000000202ff7812 */ /* 0x000fe2000780c0ff */
[----:B------:R-:W-:-:S03]  /*2620*/  @!P1 IMAD.MOV.U32 R2, RZ, RZ, RZ ;  /* 0x000000ffff029224 */ /* 0x000fc600078e00ff */
        /* <DEDUP_REMOVED lines=25> */
[----:B------:R-:W-:Y:S02]  /*27c0*/  IMAD.MOV.U32 R28, RZ, RZ, R18 ;  /* 0x000000ffff1c7224 */ /* 0x000fe400078e0012 */
[----:B------:R-:W-:-:S07]  /*27d0*/  IMAD.MOV.U32 R29, RZ, RZ, R19 ;  /* 0x000000ffff1d7224 */ /* 0x000fce00078e0013 */
.L_x_38:
[----:B------:R-:W-:Y:S05]  /*27e0*/  BSYNC.RECONVERGENT B0 ;  /* 0x0000000000007941 */ /* 0x000fea0003800200 */
.L_x_37:
[----:B------:R-:W-:-:S05]  /*27f0*/  IMAD.SHL.U32 R12, R2, 0x40, RZ ;  /* 0x00000040020c7824 */ /* 0x000fca00078e00ff */
[----:B------:R-:W-:-:S04]  /*2800*/  LOP3.LUT R12, R12, 0x40, RZ, 0xc0, !PT ;  /* 0x000000400c0c7812 */ /* 0x000fc800078ec0ff */
[----:B------:R-:W-:-:S05]  /*2810*/  IADD3 R30, P0, PT, R12, UR8, RZ ;  /* 0x000000080c1e7c10 */ /* 0x000fca000ff1e0ff */
[----:B------:R-:W-:-:S05]  /*2820*/  IMAD.X R31, RZ, RZ, UR9, P0 ;  /* 0x00000009ff1f7e24 */ /* 0x000fca00080e06ff */
[----:B------:R-:W2:Y:S04]  /*2830*/  LDG.E.128.CONSTANT R16, desc[UR6][R30.64] ;  /* 0x000000061e107981 */ /* 0x000ea8000c1e9d00 */
[----:B------:R-:W4:Y:S04]  /*2840*/  LDG.E.128.CONSTANT R20, desc[UR6][R30.64+0x10] ;  /* 0x000010061e147981 */ /* 0x000f28000c1e9d00 */
[----:B------:R0:W5:Y:S01]  /*2850*/  LDG.E.128.CONSTANT R24, desc[UR6][R30.64+0x20] ;  /* 0x000020061e187981 */ /* 0x000162000c1e9d00 */
[----:B------:R-:W-:Y:S01]  /*2860*/  LOP3.LUT R12, R2, 0x1, RZ, 0xc0, !PT ;  /* 0x00000001020c7812 */ /* 0x000fe200078ec0ff */
[----:B------:R-:W-:Y:S01]  /*2870*/  IMAD.MOV.U32 R32, RZ, RZ, 0x20fd8164 ;  /* 0x20fd8164ff207424 */ /* 0x000fe200078e00ff */
[----:B------:R-:W-:Y:S01]  /*2880*/  BSSY.RECONVERGENT B0, `(.L_x_39) ;  /* 0x0000032000007945 */ /* 0x000fe20003800200 */
[----:B------:R-:W-:Y:S01]  /*2890*/  IMAD.MOV.U32 R33, RZ, RZ, 0x3da8ff83 ;  /* 0x3da8ff83ff217424 */ /* 0x000fe200078e00ff */
[----:B------:R-:W-:Y:S01]  /*28a0*/  ISETP.NE.U32.AND P0, PT, R12, 0x1, PT ;  /* 0x000000010c00780c */ /* 0x000fe20003f05070 */
[----:B------:R-:W-:-:S03]  /*28b0*/  DMUL R12, R28, R28 ;  /* 0x0000001c1c0c7228 */ /* 0x000fc60000000000 */
[----:B------:R-:W-:Y:S01]  /*28c0*/  FSEL R32, R32, -8.06006814911005101289e+34, !P0 ;  /* 0xf9785eba20207808 */ /* 0x000fe20004000000 */
[----:B0-----:R-:W-:Y:S01]  /*28d0*/  DMUL R30, R10, R10 ;  /* 0x0000000a0a1e7228 */ /* 0x001fe20000000000 */
        /* <DEDUP_REMOVED lines=9> */
[----:B------:R-:W-:-:S08]  /*2970*/  DADD R16, R10, R10 ;  /* 0x000000000a107229 */ /* 0x000fd0000000000a */
[----:B------:R-:W-:Y:S02]  /*2980*/  FSEL R18, R12, R28, !P0 ;  /* 0x0000001c0c127208 */ /* 0x000fe40004000000 */
[----:B------:R-:W-:Y:S02]  /*2990*/  FSEL R19, R13, R29, !P0 ;  /* 0x0000001d0d137208 */ /* 0x000fe40004000000 */
[----:B------:R-:W-:-:S04]  /*29a0*/  LOP3.LUT P0, RZ, R2, 0x2, RZ, 0xc0, !PT ;  /* 0x0000000202ff7812 */ /* 0x000fc8000780c0ff */
[----:B------:R-:W-:-:S10]  /*29b0*/  DADD R12, RZ, -R18 ;  /* 0x00000000ff0c7229 */ /* 0x000fd40000000812 */
[----:B------:R-:W-:Y:S02]  /*29c0*/  FSEL R26, R18, R12, !P0 ;  /* 0x0000000c121a7208 */ /* 0x000fe40004000000 */
[----:B------:R-:W-:-:S06]  /*29d0*/  FSEL R27, R19, R13, !P0 ;  /* 0x0000000d131b7208 */ /* 0x000fcc0004000000 */
[C---:B------:R-:W-:Y:S02]  /*29e0*/  DMUL R12, R26.reuse, R16 ;  /* 0x000000101a0c7228 */ /* 0x040fe40000000000 */
[-C--:B------:R-:W-:Y:S01]  /*29f0*/  DMUL R28, R26, R26.reuse ;  /* 0x0000001a1a1c7228 */ /* 0x080fe20000000000 */
[----:B------:R-:W-:Y:S01]  /*2a00*/  IMAD.MOV.U32 R16, RZ, RZ, 0x1 ;  /* 0x00000001ff107424 */ /* 0x000fe200078e00ff */
[----:B------:R-:W-:-:S04]  /*2a10*/  DMUL R26, RZ, R26 ;  /* 0x0000001aff1a7228 */ /* 0x000fc80000000000 */
[----:B------:R-:W-:-:S08]  /*2a20*/  DMUL R12, RZ, R12 ;  /* 0x0000000cff0c7228 */ /* 0x000fd00000000000 */
[----:B------:R-:W-:-:S08]  /*2a30*/  DFMA R24, RZ, R30, R12 ;  /* 0x0000001eff18722b */ /* 0x000fd0000000000c */
[----:B------:R-:W-:-:S06]  /*2a40*/  DFMA R24, RZ, R28, R24 ;  /* 0x0000001cff18722b */ /* 0x000fcc0000000018 */
[----:B------:R-:W0:Y:S02]  /*2a50*/  MUFU.RCP64H R17, R25 ;  /* 0x0000001900117308 */ /* 0x000e240000001800 */
[----:B0-----:R-:W-:-:S08]  /*2a60*/  DFMA R18, -R24, R16, 1 ;  /* 0x3ff000001812742b */ /* 0x001fd00000000110 */
[----:B------:R-:W-:-:S08]  /*2a70*/  DFMA R18, R18, R18, R18 ;  /* 0x000000121212722b */ /* 0x000fd00000000012 */
[----:B------:R-:W-:Y:S02]  /*2a80*/  DFMA R18, R16, R18, R16 ;  /* 0x000000121012722b */ /* 0x000fe40000000010 */
[----:B------:R-:W-:-:S06]  /*2a90*/  DFMA R16, RZ, R10, R26 ;  /* 0x0000000aff10722b */ /* 0x000fcc000000001a */
        /* <DEDUP_REMOVED lines=13> */
[----:B---3--:R-:W-:Y:S05]  /*2b70*/  CALL.REL.NOINC `($__internal_0_$__cuda_sm20_div_rn_f64_full) ;  /* 0x0000000000907944 */ /* 0x008fea0003c00000 */
[----:B------:R-:W-:Y:S02]  /*2b80*/  IMAD.MOV.U32 R32, RZ, RZ, R16 ;  /* 0x000000ffff207224 */ /* 0x000fe400078e0010 */
[----:B------:R-:W-:-:S07]  /*2b90*/  IMAD.MOV.U32 R33, RZ, RZ, R17 ;  /* 0x000000ffff217224 */ /* 0x000fce00078e0011 */
.L_x_40:
[----:B------:R-:W-:Y:S05]  /*2ba0*/  BSYNC.RECONVERGENT B0 ;  /* 0x0000000000007941 */ /* 0x000fea0003800200 */
.L_x_39:
[----:B------:R-:W-:Y:S01]  /*2bb0*/  DFMA R24, RZ, R30, -R12 ;  /* 0x0000001eff18722b */ /* 0x000fe2000000080c */
[----:B------:R-:W-:Y:S01]  /*2bc0*/  BSSY.RECONVERGENT B0, `(.L_x_41) ;  /* 0x0000016000007945 */ /* 0x000fe20003800200 */
[----:B------:R-:W-:Y:S01]  /*2bd0*/  IMAD.MOV.U32 R12, RZ, RZ, 0x1 ;  /* 0x00000001ff0c7424 */ /* 0x000fe200078e00ff */
[----:B------:R-:W-:-:S05]  /*2be0*/  DFMA R10, RZ, R10, -R26 ;  /* 0x0000000aff0a722b */ /* 0x000fca000000081a */
[----:B------:R-:W-:-:S03]  /*2bf0*/  DFMA R24, RZ, R28, R24 ;  /* 0x0000001cff18722b */ /* 0x000fc60000000018 */
[----:B------:R-:W-:-:S03]  /*2c00*/  DMUL R18, R10, R10 ;  /* 0x0000000a0a127228 */ /* 0x000fc60000000000 */
[----:B------:R-:W0:Y:S07]  /*2c10*/  MUFU.RCP64H R13, R25 ;  /* 0x00000019000d7308 */ /* 0x000e2e0000001800 */
        /* <DEDUP_REMOVED lines=16> */
.L_x_42:
[----:B------:R-:W-:Y:S05]  /*2d20*/  BSYNC.RECONVERGENT B0 ;  /* 0x0000000000007941 */ /* 0x000fea0003800200 */
.L_x_41:
[----:B------:R-:W-:Y:S01]  /*2d30*/  DADD R16, R16, R32 ;  /* 0x0000000010107229 */ /* 0x000fe20000000020 */
[----:B---3--:R-:W-:-:S04]  /*2d40*/  IMAD.WIDE R10, R0, 0x8, R6 ;  /* 0x00000008000a7825 */ /* 0x008fc800078e0206 */
[----:B------:R-:W-:-:S03]  /*2d50*/  IMAD.IADD R0, R3, 0x1, R0 ;  /* 0x0000000103007824 */ /* 0x000fc600078e0200 */
[----:B------:R-:W-:Y:S02]  /*2d60*/  DMUL R16, R16, 0.5 ;  /* 0x3fe0000010107828 */ /* 0x000fe40000000000 */
[----:B------:R-:W-:-:S06]  /*2d70*/  ISETP.GE.AND P0, PT, R0, UR10, PT ;  /* 0x0000000a00007c0c */ /* 0x000fcc000bf06270 */
[----:B------:R-:W-:-:S07]  /*2d80*/  DMUL R16, R4, R16 ;  /* 0x0000001004107228 */ /* 0x000fce0000000000 */
[----:B------:R4:W-:Y:S01]  /*2d90*/  STG.E.64 desc[UR6][R10.64], R16 ;  /* 0x000000100a007986 */ /* 0x0009e2000c101b06 */
[----:B------:R-:W-:Y:S05]  /*2da0*/  @!P0 BRA `(.L_x_43) ;  /* 0xfffffff000d08947 */ /* 0x000fea000383ffff */
[----:B------:R-:W-:Y:S05]  /*2db0*/  EXIT ;  /* 0x000000000000794d */ /* 0x000fea0003800000 */
        .weak           $__internal_0_$__cuda_sm20_div_rn_f64_full
        .type           $__internal_0_$__cuda_sm20_div_rn_f64_full,@function
        .size           $__internal_0_$__cuda_sm20_div_rn_f64_full,($_cupy_lombscargle_float64$__internal_trig_reduction_slowpathd - $__internal_0_$__cuda_sm20_div_rn_f64_full)
$__internal_0_$__cuda_sm20_div_rn_f64_full:
[C---:B------:R-:W-:Y:S01]  /*2dc0*/  FSETP.GEU.AND P0, PT, |R25|.reuse, 1.469367938527859385e-39, PT ;  /* 0x001000001900780b */ /* 0x040fe20003f0e200 */
[----:B------:R-:W-:Y:S01]  /*2dd0*/  IMAD.MOV.U32 R37, RZ, RZ, R17 ;  /* 0x000000ffff257224 */ /* 0x000fe200078e0011 */
[C---:B------:R-:W-:Y:S01]  /*2de0*/  LOP3.LUT R22, R25.reuse, 0x800fffff, RZ, 0xc0, !PT ;  /* 0x800fffff19167812 */ /* 0x040fe200078ec0ff */
[----:B------:R-:W-:Y:S01]  /*2df0*/  IMAD.MOV.U32 R20, RZ, RZ, 0x1 ;  /* 0x00000001ff147424 */ /* 0x000fe200078e00ff */
[----:B------:R-:W-:Y:S01]  /*2e00*/  LOP3.LUT R19, R25, 0x7ff00000, RZ, 0xc0, !PT ;  /* 0x7ff0000019137812 */ /* 0x000fe200078ec0ff */
[----:B------:R-:W-:Y:S01]  /*2e10*/  IMAD.MOV.U32 R36, RZ, RZ, R16 ;  /* 0x000000ffff247224 */ /* 0x000fe200078e0010 */
[----:B------:R-:W-:Y:S01]  /*2e20*/  LOP3.LUT R23, R22, 0x3ff00000, RZ, 0xfc, !PT ;  /* 0x3ff0000016177812 */ /* 0x000fe200078efcff */
[----:B------:R-:W-:Y:S01]  /*2e30*/  IMAD.MOV.U32 R22, RZ, RZ, R24 ;  /* 0x000000ffff167224 */ /* 0x000fe200078e0018 */
[C---:B------:R-:W-:Y:S01]  /*2e40*/  FSETP.GEU.AND P3, PT, |R37|.reuse, 1.469367938527859385e-39, PT ;  /* 0x001000002500780b */ /* 0x040fe20003f6e200 */
[----:B------:R-:W-:Y:S01]  /*2e50*/  IMAD.MOV.U32 R38, RZ, RZ, R36 ;  /* 0x000000ffff267224 */ /* 0x000fe200078e0024 */
[----:B------:R-:W-:Y:S01]  /*2e60*/  LOP3.LUT R16, R37, 0x7ff00000, RZ, 0xc0, !PT ;  /* 0x7ff0000025107812 */ /* 0x000fe200078ec0ff */
[----:B------:R-:W-:Y:S02]  /*2e70*/  BSSY.RECONVERGENT B1, `(.L_x_44) ;  /* 0x0000053000017945 */ /* 0x000fe40003800200 */
[----:B------:R-:W-:Y:S01]  /*2e80*/  @!P0 DMUL R22, R24, 8.98846567431157953865e+307 ;  /* 0x7fe0000018168828 */ /* 0x000fe20000000000 */
[----:B------:R-:W-:-:S05]  /*2e90*/  ISETP.GE.U32.AND P2, PT, R16, R19, PT ;  /* 0x000000131000720c */ /* 0x000fca0003f46070 */
[----:B------:R-:W0:Y:S02]  /*2ea0*/  MUFU.RCP64H R21, R23 ;  /* 0x0000001700157308 */ /* 0x000e240000001800 */
[----:B------:R-:W-:Y:S01]  /*2eb0*/  @!P3 LOP3.LUT R17, R25, 0x7ff00000, RZ, 0xc0, !PT ;  /* 0x7ff000001911b812 */ /* 0x000fe200078ec0ff */
[----:B------:R-:W-:Y:S01]  /*2ec0*/  @!P3 IMAD.MOV.U32 R40, RZ, RZ, RZ ;  /* 0x000000ffff28b224 */ /* 0x000fe200078e00ff */
[----:B------:R-:W-:Y:S02]  /*2ed0*/  @!P0 LOP3.LUT R19, R23, 0x7ff00000, RZ, 0xc0, !PT ;  /* 0x7ff0000017138812 */ /* 0x000fe400078ec0ff */
[----:B------:R-:W-:Y:S01]  /*2ee0*/  @!P3 ISETP.GE.U32.AND P4, PT, R16, R17, PT ;  /* 0x000000111000b20c */ /* 0x000fe20003f86070 */
[----:B------:R-:W-:-:S05]  /*2ef0*/  IMAD.MOV.U32 R17, RZ, RZ, 0x1ca00000 ;  /* 0x1ca00000ff117424 */ /* 0x000fca00078e00ff */
[----:B------:R-:W-:-:S04]  /*2f00*/  @!P3 SEL R18, R17, 0x63400000, !P4 ;  /* 0x634000001112b807 */ /* 0x000fc80006000000 */
[----:B------:R-:W-:Y:S01]  /*2f10*/  @!P3 LOP3.LUT R18, R18, 0x80000000, R37, 0xf8, !PT ;  /* 0x800000001212b812 */ /* 0x000fe200078ef825 */
[----:B0-----:R-:W-:-:S03]  /*2f20*/  DFMA R42, R20, -R22, 1 ;  /* 0x3ff00000142a742b */ /* 0x001fc60000000816 */
[----:B------:R-:W-:Y:S01]  /*2f30*/  @!P3 LOP3.LUT R41, R18, 0x100000, RZ, 0xfc, !PT ;  /* 0x001000001229b812 */ /* 0x000fe200078efcff */
[----:B------:R-:W-:-:S04]  /*2f40*/  IMAD.MOV.U32 R18, RZ, RZ, R16 ;  /* 0x000000ffff127224 */ /* 0x000fc800078e0010 */
[----:B------:R-:W-:-:S08]  /*2f50*/  DFMA R42, R42, R42, R42 ;  /* 0x0000002a2a2a722b */ /* 0x000fd0000000002a */
[----:B------:R-:W-:Y:S01]  /*2f60*/  DFMA R42, R20, R42, R20 ;  /* 0x0000002a142a722b */ /* 0x000fe20000000014 */
[----:B------:R-:W-:-:S04]  /*2f70*/  SEL R20, R17, 0x63400000, !P2 ;  /* 0x6340000011147807 */ /* 0x000fc80005000000 */
[----:B------:R-:W-:-:S03]  /*2f80*/  LOP3.LUT R39, R20, 0x800fffff, R37, 0xf8, !PT ;  /* 0x800fffff14277812 */ /* 0x000fc600078ef825 */
[----:B------:R-:W-:-:S03]  /*2f90*/  DFMA R20, R42, -R22, 1 ;  /* 0x3ff000002a14742b */ /* 0x000fc60000000816 */
[----:B------:R-:W-:-:S05]  /*2fa0*/  @!P3 DFMA R38, R38, 2, -R40 ;  /* 0x400000002626b82b */ /* 0x000fca0000000828 */
[----:B------:R-:W-:-:S05]  /*2fb0*/  DFMA R42, R42, R20, R42 ;  /* 0x000000142a2a722b */ /* 0x000fca000000002a */
[----:B------:R-:W-:-:S03]  /*2fc0*/  @!P3 LOP3.LUT R18, R39, 0x7ff00000, RZ, 0xc0, !PT ;  /* 0x7ff000002712b812 */ /* 0x000fc600078ec0ff */
[----:B------:R-:W-:Y:S02]  /*2fd0*/  DMUL R40, R42, R38 ;  /* 0x000000262a287228 */ /* 0x000fe40000000000 */
[----:B------:R-:W-:-:S05]  /*2fe0*/  VIADD R20, R18, 0xffffffff ;  /* 0xffffffff12147836 */ /* 0x000fca0000000000 */
[----:B------:R-:W-:Y:S01]  /*2ff0*/  ISETP.GT.U32.AND P0, PT, R20, 0x7feffffe, PT ;  /* 0x7feffffe1400780c */ /* 0x000fe20003f04070 */
[----:B------:R-:W-:Y:S01]  /*3000*/  VIADD R20, R19, 0xffffffff ;  /* 0xffffffff13147836 */ /* 0x000fe20000000000 */
[----:B------:R-:W-:-:S04]  /*3010*/  DFMA R44, R40, -R22, R38 ;  /* 0x80000016282c722b */ /* 0x000fc80000000026 */
[----:B------:R-:W-:-:S04]  /*3020*/  ISETP.GT.U32.OR P0, PT, R20, 0x7feffffe, P0 ;  /* 0x7feffffe1400780c */ /* 0x000fc80000704470 */
[----:B------:R-:W-:-:S09]  /*3030*/  DFMA R20, R42, R44, R40 ;  /* 0x0000002c2a14722b */ /* 0x000fd20000000028 */
[----:B------:R-:W-:Y:S05]  /*3040*/  @P0 BRA `(.L_x_45) ;  /* 0x0000000000740947 */ /* 0x000fea0003800000 */
[----:B------:R-:W-:-:S04]  /*3050*/  LOP3.LUT R19, R25, 0x7ff00000, RZ, 0xc0, !PT ;  /* 0x7ff0000019137812 */ /* 0x000fc800078ec0ff */
[CC--:B------:R-:W-:Y:S02]  /*3060*/  VIADDMNMX R18, R16.reuse, -R19.reuse, 0xb9600000, !PT ;  /* 0xb960000010127446 */ /* 0x0c0fe40007800913 */
[----:B------:R-:W-:Y:S02]  /*3070*/  ISETP.GE.U32.AND P0, PT, R16, R19, PT ;  /* 0x000000131000720c */ /* 0x000fe40003f06070 */
[----:B------:R-:W-:Y:S02]  /*3080*/  VIMNMX R18, PT, PT, R18, 0x46a00000, PT ;  /* 0x46a0000012127848 */ /* 0x000fe40003fe0100 */
[----:B------:R-:W-:-:S05]  /*3090*/  SEL R17, R17, 0x63400000, !P0 ;  /* 0x6340000011117807 */ /* 0x000fca0004000000 */
[----:B------:R-:W-:Y:S02]  /*30a0*/  IMAD.IADD R17, R18, 0x1, -R17 ;  /* 0x0000000112117824 */ /* 0x000fe400078e0a11 */
[----:B------:R-:W-:Y:S02]  /*30b0*/  IMAD.MOV.U32 R18, RZ, RZ, RZ ;  /* 0x000000ffff127224 */ /* 0x000fe400078e00ff */
[----:B------:R-:W-:-:S06]  /*30c0*/  VIADD R19, R17, 0x7fe00000 ;  /* 0x7fe0000011137836 */ /* 0x000fcc0000000000 */
[----:B------:R-:W-:-:S10]  /*30d0*/  DMUL R40, R20, R18 ;  /* 0x0000001214287228 */ /* 0x000fd40000000000 */
[----:B------:R-:W-:-:S13]  /*30e0*/  FSETP.GTU.AND P0, PT, |R41|, 1.469367938527859385e-39, PT ;  /* 0x001000002900780b */ /* 0x000fda0003f0c200 */
[----:B------:R-:W-:Y:S05]  /*30f0*/  @P0 BRA `(.L_x_46) ;  /* 0x0000000000a80947 */ /* 0x000fea0003800000 */
[----:B------:R-:W-:-:S06]  /*3100*/  DFMA R22, R20, -R22, R38 ;  /* 0x800000161416722b */ /* 0x000fcc0000000026 */
[----:B------:R-:W-:-:S04]  /*3110*/  IMAD.MOV.U32 R22, RZ, RZ, RZ ;  /* 0x000000ffff167224 */ /* 0x000fc800078e00ff */
[C---:B------:R-:W-:Y:S02]  /*3120*/  FSETP.NEU.AND P0, PT, R23.reuse, RZ, PT ;  /* 0x000000ff1700720b */ /* 0x040fe40003f0d000 */
[----:B------:R-:W-:-:S04]  /*3130*/  LOP3.LUT R24, R23, 0x80000000, R25, 0x48, !PT ;  /* 0x8000000017187812 */ /* 0x000fc800078e4819 */
[----:B------:R-:W-:-:S07]  /*3140*/  LOP3.LUT R23, R24, R19, RZ, 0xfc, !PT ;  /* 0x0000001318177212 */ /* 0x000fce00078efcff */
[----:B------:R-:W-:Y:S05]  /*3150*/  @!P0 BRA `(.L_x_46) ;  /* 0x0000000000908947 */ /* 0x000fea0003800000 */
[----:B------:R-:W-:Y:S01]  /*3160*/  IMAD.MOV R19, RZ, RZ, -R17 ;  /* 0x000000ffff137224 */ /* 0x000fe200078e0a11 */
[----:B------:R-:W-:Y:S01]  /*3170*/  IADD3 R17, PT, PT, -R17, -0x43300000, RZ ;  /* 0xbcd0000011117810 */ /* 0x000fe20007ffe1ff */
[----:B------:R-:W-:-:S06]  /*3180*/  IMAD.MOV.U32 R18, RZ, RZ, RZ ;  /* 0x000000ffff127224 */ /* 0x000fcc00078e00ff */
[----:B------:R-:W-:Y:S02]  /*3190*/  DFMA R18, R40, -R18, R20 ;  /* 0x800000122812722b */ /* 0x000fe40000000014 */
[----:B------:R-:W-:-:S08]  /*31a0*/  DMUL.RP R20, R20, R22 ;  /* 0x0000001614147228 */ /* 0x000fd00000008000 */
[----:B------:R-:W-:Y:S02]  /*31b0*/  FSETP.NEU.AND P0, PT, |R19|, R17, PT ;  /* 0x000000111300720b */ /* 0x000fe40003f0d200 */
[----:B------:R-:W-:Y:S02]  /*31c0*/  LOP3.LUT R24, R21, R24, RZ, 0x3c, !PT ;  /* 0x0000001815187212 */ /* 0x000fe400078e3cff */
[----:B------:R-:W-:Y:S02]  /*31d0*/  FSEL R16, R20, R40, !P0 ;  /* 0x0000002814107208 */ /* 0x000fe40004000000 */
[----:B------:R-:W-:-:S03]  /*31e0*/  FSEL R17, R24, R41, !P0 ;  /* 0x0000002918117208 */ /* 0x000fc60004000000 */
[----:B------:R-:W-:Y:S02]  /*31f0*/  IMAD.MOV.U32 R40, RZ, RZ, R16 ;  /* 0x000000ffff287224 */ /* 0x000fe400078e0010 */
[----:B------:R-:W-:Y:S01]  /*3200*/  IMAD.MOV.U32 R41, RZ, RZ, R17 ;  /* 0x000000ffff297224 */ /* 0x000fe200078e0011 */
[----:B------:R-:W-:Y:S06]  /*3210*/  BRA `(.L_x_46) ;  /* 0x0000000000607947 */ /* 0x000fec0003800000 */
.L_x_45:
[----:B------:R-:W-:-:S14]  /*3220*/  DSETP.NAN.AND P0, PT, R36, R36, PT ;  /* 0x000000242400722a */ /* 0x000fdc0003f08000 */
[----:B------:R-:W-:Y:S05]  /*3230*/  @P0 BRA `(.L_x_47) ;  /* 0x00000000004c0947 */ /* 0x000fea0003800000 */
[----:B------:R-:W-:-:S14]  /*3240*/  DSETP.NAN.AND P0, PT, R24, R24, PT ;  /* 0x000000181800722a */ /* 0x000fdc0003f08000 */
[----:B------:R-:W-:Y:S05]  /*3250*/  @P0 BRA `(.L_x_48) ;  /* 0x0000000000340947 */ /* 0x000fea0003800000 */
[----:B------:R-:W-:Y:S01]  /*3260*/  ISETP.NE.AND P0, PT, R18, R19, PT ;  /* 0x000000131200720c */ /* 0x000fe20003f05270 */
[----:B------:R-:W-:Y:S02]  /*3270*/  IMAD.MOV.U32 R40, RZ, RZ, 0x0 ;  /* 0x00000000ff287424 */ /* 0x000fe400078e00ff */
[----:B------:R-:W-:-:S10]  /*3280*/  IMAD.MOV.U32 R41, RZ, RZ, -0x80000 ;  /* 0xfff80000ff297424 */ /* 0x000fd400078e00ff */
[----:B------:R-:W-:Y:S05]  /*3290*/  @!P0 BRA `(.L_x_46) ;  /* 0x0000000000408947 */ /* 0x000fea0003800000 */
[----:B------:R-:W-:Y:S02]  /*32a0*/  ISETP.NE.AND P0, PT, R18, 0x7ff00000, PT ;  /* 0x7ff000001200780c */ /* 0x000fe40003f05270 */
[----:B------:R-:W-:Y:S02]  /*32b0*/  LOP3.LUT R25, R37, 0x80000000, R25, 0x48, !PT ;  /* 0x8000000025197812 */ /* 0x000fe400078e4819 */
[----:B------:R-:W-:-:S13]  /*32c0*/  ISETP.EQ.OR P0, PT, R19, RZ, !P0 ;  /* 0x000000ff1300720c */ /* 0x000fda0004702670 */
[----:B------:R-:W-:Y:S01]  /*32d0*/  @P0 LOP3.LUT R16, R25, 0x7ff00000, RZ, 0xfc, !PT ;  /* 0x7ff0000019100812 */ /* 0x000fe200078efcff */
[----:B------:R-:W-:Y:S02]  /*32e0*/  @!P0 IMAD.MOV.U32 R40, RZ, RZ, RZ ;  /* 0x000000ffff288224 */ /* 0x000fe400078e00ff */
[----:B------:R-:W-:Y:S02]  /*32f0*/  @!P0 IMAD.MOV.U32 R41, RZ, RZ, R25 ;  /* 0x000000ffff298224 */ /* 0x000fe400078e0019 */
[----:B------:R-:W-:Y:S02]  /*3300*/  @P0 IMAD.MOV.U32 R40, RZ, RZ, RZ ;  /* 0x000000ffff280224 */ /* 0x000fe400078e00ff */
[----:B------:R-:W-:Y:S01]  /*3310*/  @P0 IMAD.MOV.U32 R41, RZ, RZ, R16 ;  /* 0x000000ffff290224 */ /* 0x000fe200078e0010 */
[----:B------:R-:W-:Y:S06]  /*3320*/  BRA `(.L_x_46) ;  /* 0x00000000001c7947 */ /* 0x000fec0003800000 */
.L_x_48:
[----:B------:R-:W-:Y:S01]  /*3330*/  LOP3.LUT R17, R25, 0x80000, RZ, 0xfc, !PT ;  /* 0x0008000019117812 */ /* 0x000fe200078efcff */
[----:B------:R-:W-:-:S04]  /*3340*/  IMAD.MOV.U32 R40, RZ, RZ, R24 ;  /* 0x000000ffff287224 */ /* 0x000fc800078e0018 */
[----:B------:R-:W-:Y:S01]  /*3350*/  IMAD.MOV.U32 R41, RZ, RZ, R17 ;  /* 0x000000ffff297224 */ /* 0x000fe200078e0011 */
[----:B------:R-:W-:Y:S06]  /*3360*/  BRA `(.L_x_46) ;  /* 0x00000000000c7947 */ /* 0x000fec0003800000 */
.L_x_47:
[----:B------:R-:W-:Y:S01]  /*3370*/  LOP3.LUT R17, R37, 0x80000, RZ, 0xfc, !PT ;  /* 0x0008000025117812 */ /* 0x000fe200078efcff */
[----:B------:R-:W-:-:S04]  /*3380*/  IMAD.MOV.U32 R40, RZ, RZ, R36 ;  /* 0x000000ffff287224 */ /* 0x000fc800078e0024 */
[----:B------:R-:W-:-:S07]  /*3390*/  IMAD.MOV.U32 R41, RZ, RZ, R17 ;  /* 0x000000ffff297224 */ /* 0x000fce00078e0011 */
.L_x_46:
[----:B------:R-:W-:Y:S05]  /*33a0*/  BSYNC.RECONVERGENT B1 ;  /* 0x0000000000017941 */ /* 0x000fea0003800200 */
.L_x_44:
[----:B------:R-:W-:Y:S02]  /*33b0*/  IMAD.MOV.U32 R18, RZ, RZ, R2 ;  /* 0x000000ffff127224 */ /* 0x000fe400078e0002 */
[----:B------:R-:W-:Y:S02]  /*33c0*/  IMAD.MOV.U32 R19, RZ, RZ, 0x0 ;  /* 0x00000000ff137424 */ /* 0x000fe400078e00ff */
[----:B------:R-:W-:Y:S02]  /*33d0*/  IMAD.MOV.U32 R16, RZ, RZ, R40 ;  /* 0x000000ffff107224 */ /* 0x000fe400078e0028 */
[----:B------:R-:W-:Y:S01]  /*33e0*/  IMAD.MOV.U32 R17, RZ, RZ, R41 ;  /* 0x000000ffff117224 */ /* 0x000fe200078e0029 */
[----:B------:R-:W-:Y:S06]  /*33f0*/  RET.REL.NODEC R18 `(_cupy_lombscargle_float64) ;  /* 0xffffffcc12007950 */ /* 0x000fec0003c3ffff */
        .type           $_cupy_lombscargle_float64$__internal_trig_reduction_slowpathd,@function
        .size           $_cupy_lombscargle_float64$__internal_trig_reduction_slowpathd,(.L_x_94 - $_cupy_lombscargle_float64$__internal_trig_reduction_slowpathd)
$_cupy_lombscargle_float64$__internal_trig_reduction_slowpathd:
[----:B------:R-:W-:Y:S01]  /*3400*/  SHF.R.U32.HI R41, RZ, 0x14, R39 ;  /* 0x00000014ff297819 */ /* 0x000fe20000011627 */
[----:B------:R-:W-:-:S03]  /*3410*/  IMAD.MOV.U32 R19, RZ, RZ, RZ ;  /* 0x000000ffff137224 */ /* 0x000fc600078e00ff */
[----:B------:R-:W-:-:S04]  /*3420*/  LOP3.LUT R16, R41, 0x7ff, RZ, 0xc0, !PT ;  /* 0x000007ff29107812 */ /* 0x000fc800078ec0ff */
[----:B------:R-:W-:-:S13]  /*3430*/  ISETP.NE.AND P0, PT, R16, 0x7ff, PT ;  /* 0x000007ff1000780c */ /* 0x000fda0003f05270 */
[----:B------:R-:W-:Y:S05]  /*3440*/  @!P0 BRA `(.L_x_49) ;  /* 0x0000000800448947 */ /* 0x000fea0003800000 */
[----:B------:R-:W-:Y:S01]  /*3450*/  VIADD R17, R16, 0xfffffc00 ;  /* 0xfffffc0010117836 */ /* 0x000fe20000000000 */
[----:B------:R-:W-:Y:S01]  /*3460*/  BSSY.RECONVERGENT B2, `(.L_x_50) ;  /* 0x000002e000027945 */ /* 0x000fe20003800200 */
[----:B------:R-:W-:-:S03]  /*3470*/  CS2R R26, SRZ ;  /* 0x00000000001a7805 */ /* 0x000fc6000001ff00 */
[----:B------:R-:W-:Y:S02]  /*3480*/  SHF.R.U32.HI R16, RZ, 0x6, R17 ;  /* 0x00000006ff107819 */ /* 0x000fe40000011611 */
[----:B------:R-:W-:Y:S02]  /*3490*/  ISETP.GE.U32.AND P0, PT, R17, 0x80, PT ;  /* 0x000000801100780c */ /* 0x000fe40003f06070 */
[C---:B------:R-:W-:Y:S02]  /*34a0*/  IADD3 R19, PT, PT, -R16.reuse, 0x13, RZ ;  /* 0x0000001310137810 */ /* 0x040fe40007ffe1ff */
[----:B------:R-:W-:Y:S02]  /*34b0*/  IADD3 R17, PT, PT, -R16, 0xf, RZ ;  /* 0x0000000f10117810 */ /* 0x000fe40007ffe1ff */
[----:B------:R-:W-:-:S04]  /*34c0*/  SEL R19, R19, 0x12, P0 ;  /* 0x0000001213137807 */ /* 0x000fc80000000000 */
[----:B------:R-:W-:-:S13]  /*34d0*/  ISETP.GE.AND P0, PT, R17, R19, PT ;  /* 0x000000131100720c */ /* 0x000fda0003f06270 */
[----:B------:R-:W-:Y:S05]  /*34e0*/  @P0 BRA `(.L_x_51) ;  /* 0x0000000000940947 */ /* 0x000fea0003800000 */
[----:B------:R-:W0:Y:S01]  /*34f0*/  LDC.64 R42, c[0x0][0x358] ;  /* 0x0000d600ff2a7b82 */ /* 0x000e220000000a00 */
[C---:B------:R-:W-:Y:S01]  /*3500*/  SHF.L.U64.HI R22, R18.reuse, 0xb, R39 ;  /* 0x0000000b12167819 */ /* 0x040fe20000010227 */
[----:B------:R-:W-:Y:S01]  /*3510*/  BSSY.RECONVERGENT B3, `(.L_x_52) ;  /* 0x0000021000037945 */ /* 0x000fe20003800200 */
[----:B------:R-:W-:Y:S01]  /*3520*/  IMAD.SHL.U32 R18, R18, 0x800, RZ ;  /* 0x0000080012127824 */ /* 0x000fe200078e00ff */
[----:B------:R-:W-:Y:S01]  /*3530*/  IADD3 R20, PT, PT, RZ, -R16, -R19 ;  /* 0x80000010ff147210 */ /* 0x000fe20007ffe813 */
[----:B------:R-:W-:Y:S01]  /*3540*/  IMAD.MOV.U32 R21, RZ, RZ, RZ ;  /* 0x000000ffff157224 */ /* 0x000fe200078e00ff */
[----:B------:R-:W-:Y:S02]  /*3550*/  CS2R R26, SRZ ;  /* 0x00000000001a7805 */ /* 0x000fe4000001ff00 */
[----:B------:R-:W-:-:S07]  /*3560*/  LOP3.LUT R22, R22, 0x80000000, RZ, 0xfc, !PT ;  /* 0x8000000016167812 */ /* 0x000fce00078efcff */
.L_x_53:
[----:B------:R-:W1:Y:S01]  /*3570*/  LDC.64 R24, c[0x4][0x8] ;  /* 0x01000200ff187b82 */ /* 0x000e620000000a00 */
[----:B0-----:R-:W-:Y:S02]  /*3580*/  R2UR UR12, R42 ;  /* 0x000000002a0c72ca */ /* 0x001fe400000e0000 */
[----:B------:R-:W-:Y:S01]  /*3590*/  R2UR UR13, R43 ;  /* 0x000000002b0d72ca */ /* 0x000fe200000e0000 */
[----:B-1----:R-:W-:-:S12]  /*35a0*/  IMAD.WIDE R44, R17, 0x8, R24 ;  /* 0x00000008112c7825 */ /* 0x002fd800078e0218 */
[----:B------:R-:W2:Y:S01]  /*35b0*/  LDG.E.64.CONSTANT R44, desc[UR12][R44.64] ;  /* 0x0000000c2c2c7981 */ /* 0x000ea2000c1e9b00 */
[----:B------:R-:W-:Y:S02]  /*35c0*/  VIADD R20, R20, 0x1 ;  /* 0x0000000114147836 */ /* 0x000fe40000000000 */
[----:B------:R-:W-:Y:S02]  /*35d0*/  VIADD R17, R17, 0x1 ;  /* 0x0000000111117836 */ /* 0x000fe40000000000 */
[----:B--2---:R-:W-:-:S04]  /*35e0*/  IMAD.WIDE.U32 R26, P3, R44, R18, R26 ;  /* 0x000000122c1a7225 */ /* 0x004fc8000786001a */
[----:B------:R-:W-:Y:S02]  /*35f0*/  IMAD R23, R44, R22, RZ ;  /* 0x000000162c177224 */ /* 0x000fe400078e02ff */
[----:B------:R-:W-:-:S03]  /*3600*/  IMAD R24, R45, R18, RZ ;  /* 0x000000122d187224 */ /* 0x000fc600078e02ff */
[----:B------:R-:W-:Y:S01]  /*3610*/  IADD3 R23, P0, PT, R23, R27, RZ ;  /* 0x0000001b17177210 */ /* 0x000fe20007f1e0ff */
[C---:B------:R-:W-:Y:S02]  /*3620*/  IMAD R27, R21.reuse, 0x8, R1 ;  /* 0x00000008151b7824 */ /* 0x040fe400078e0201 */
[----:B------:R-:W-:Y:S01]  /*3630*/  VIADD R21, R21, 0x1 ;  /* 0x0000000115157836 */ /* 0x000fe20000000000 */
[----:B------:R-:W-:Y:S01]  /*3640*/  IADD3 R25, P1, PT, R24, R23, RZ ;  /* 0x0000001718197210 */ /* 0x000fe20007f3e0ff */
[----:B------:R-:W-:Y:S02]  /*3650*/  IMAD.MOV.U32 R24, RZ, RZ, R26 ;  /* 0x000000ffff187224 */ /* 0x000fe400078e001a */
[----:B------:R-:W-:-:S03]  /*3660*/  IMAD.HI.U32 R23, R45, R18, RZ ;  /* 0x000000122d177227 */ /* 0x000fc600078e00ff */
[----:B------:R0:W-:Y:S01]  /*3670*/  STL.64 [R27], R24 ;  /* 0x000000181b007387 */ /* 0x0001e20000100a00 */
[-C--:B------:R-:W-:Y:S02]  /*3680*/  IMAD R26, R45, R22.reuse, RZ ;  /* 0x000000162d1a7224 */ /* 0x080fe400078e02ff */
[----:B0-----:R-:W-:-:S04]  /*3690*/  IMAD.HI.U32 R24, R44, R22, RZ ;  /* 0x000000162c187227 */ /* 0x001fc800078e00ff */
[----:B------:R-:W-:Y:S02]  /*36a0*/  IMAD.X R24, RZ, RZ, R24, P3 ;  /* 0x000000ffff187224 */ /* 0x000fe400018e0618 */
[----:B------:R-:W-:-:S03]  /*36b0*/  IMAD.HI.U32 R25, R45, R22, RZ ;  /* 0x000000162d197227 */ /* 0x000fc600078e00ff */
[----:B------:R-:W-:-:S04]  /*36c0*/  IADD3.X R23, P0, PT, R23, R24, RZ, P0, !PT ;  /* 0x0000001817177210 */ /* 0x000fc8000071e4ff */
[----:B------:R-:W-:Y:S01]  /*36d0*/  IADD3.X R26, P1, PT, R26, R23, RZ, P1, !PT ;  /* 0x000000171a1a7210 */ /* 0x000fe20000f3e4ff */
[----:B------:R-:W-:Y:S01]  /*36e0*/  IMAD.X R25, RZ, RZ, R25, P0 ;  /* 0x000000ffff197224 */ /* 0x000fe200000e0619 */
[----:B------:R-:W-:-:S03]  /*36f0*/  ISETP.NE.AND P0, PT, R20, -0xf, PT ;  /* 0xfffffff11400780c */ /* 0x000fc60003f05270 */
[----:B------:R-:W-:-:S10]  /*3700*/  IMAD.X R27, RZ, RZ, R25, P1 ;  /* 0x000000ffff1b7224 */ /* 0x000fd400008e0619 */
[----:B------:R-:W-:Y:S05]  /*3710*/  @P0 BRA `(.L_x_53) ;  /* 0xfffffffc00940947 */ /* 0x000fea000383ffff */
[----:B------:R-:W-:Y:S05]  /*3720*/  BSYNC.RECONVERGENT B3 ;  /* 0x0000000000037941 */ /* 0x000fea0003800200 */
.L_x_52:
[----:B------:R-:W-:-:S07]  /*3730*/  IMAD.MOV.U32 R17, RZ, RZ, R19 ;  /* 0x000000ffff117224 */ /* 0x000fce00078e0013 */
.L_x_51:
[----:B------:R-:W-:Y:S05]  /*3740*/  BSYNC.RECONVERGENT B2 ;  /* 0x0000000000027941 */ /* 0x000fea0003800200 */
.L_x_50:
[----:B------:R-:W-:Y:S01]  /*3750*/  LOP3.LUT P0, R41, R41, 0x3f, RZ, 0xc0, !PT ;  /* 0x0000003f29297812 */ /* 0x000fe2000780c0ff */
[----:B------:R-:W-:-:S04]  /*3760*/  IMAD.IADD R16, R16, 0x1, R17 ;  /* 0x0000000110107824 */ /* 0x000fc800078e0211 */
[----:B------:R-:W-:-:S05]  /*3770*/  IMAD.U32 R43, R16, 0x8, R1 ;  /* 0x00000008102b7824 */ /* 0x000fca00078e0001 */
[----:B------:R0:W-:Y:S04]  /*3780*/  STL.64 [R43+-0x78], R26 ;  /* 0xffff881a2b007387 */ /* 0x0001e80000100a00 */
[----:B------:R-:W2:Y:S04]  /*3790*/  @P0 LDL.64 R20, [R1+0x8] ;  /* 0x0000080001140983 */ /* 0x000ea80000100a00 */
[----:B------:R-:W3:Y:S04]  /*37a0*/  LDL.64 R16, [R1+0x10] ;  /* 0x0000100001107983 */ /* 0x000ee80000100a00 */
[----:B------:R-:W4:Y:S01]  /*37b0*/  LDL.64 R18, [R1+0x18] ;  /* 0x0000180001127983 */ /* 0x000f220000100a00 */
[----:B------:R-:W-:Y:S01]  /*37c0*/  BSSY.RECONVERGENT B2, `(.L_x_54) ;  /* 0x0000035000027945 */ /* 0x000fe20003800200 */
[----:B--2---:R-:W-:-:S02]  /*37d0*/  @P0 SHF.R.U64 R24, R20, 0x1, R21 ;  /* 0x0000000114180819 */ /* 0x004fc40000001215 */
[----:B0-----:R-:W-:Y:S02]  /*37e0*/  @P0 SHF.R.U32.HI R26, RZ, 0x1, R21 ;  /* 0x00000001ff1a0819 */ /* 0x001fe40000011615 */
[----:B------:R-:W-:Y:S02]  /*37f0*/  @P0 LOP3.LUT R21, R41, 0x3f, RZ, 0x3c, !PT ;  /* 0x0000003f29150812 */ /* 0x000fe400078e3cff */
[----:B---3--:R-:W-:Y:S02]  /*3800*/  @P0 SHF.L.U32 R23, R16, R41, RZ ;  /* 0x0000002910170219 */ /* 0x008fe400000006ff */
[----:B------:R-:W-:Y:S02]  /*3810*/  @P0 SHF.R.U64 R24, R24, R21, R26 ;  /* 0x0000001518180219 */ /* 0x000fe4000000121a */
[--C-:B------:R-:W-:Y:S02]  /*3820*/  @P0 SHF.R.U32.HI R20, RZ, 0x1, R17.reuse ;  /* 0x00000001ff140819 */ /* 0x100fe40000011611 */
[----:B------:R-:W-:-:S02]  /*3830*/  @P0 SHF.R.U64 R25, R16, 0x1, R17 ;  /* 0x0000000110190819 */ /* 0x000fc40000001211 */
[----:B------:R-:W-:Y:S02]  /*3840*/  @P0 SHF.L.U64.HI R22, R16, R41, R17 ;  /* 0x0000002910160219 */ /* 0x000fe40000010211 */
[----:B------:R-:W-:Y:S02]  /*3850*/  @P0 SHF.R.U32.HI R27, RZ, R21, R26 ;  /* 0x00000015ff1b0219 */ /* 0x000fe4000001161a */
[----:B------:R-:W-:Y:S02]  /*3860*/  @P0 LOP3.LUT R16, R23, R24, RZ, 0xfc, !PT ;  /* 0x0000001817100212 */ /* 0x000fe400078efcff */
[----:B----4-:R-:W-:Y:S02]  /*3870*/  @P0 SHF.L.U32 R26, R18, R41, RZ ;  /* 0x00000029121a0219 */ /* 0x010fe400000006ff */
[----:B------:R-:W-:Y:S02]  /*3880*/  @P0 SHF.R.U64 R25, R25, R21, R20 ;  /* 0x0000001519190219 */ /* 0x000fe40000001214 */
[----:B------:R-:W-:-:S02]  /*3890*/  @P0 LOP3.LUT R17, R22, R27, RZ, 0xfc, !PT ;  /* 0x0000001b16110212 */ /* 0x000fc400078efcff */
[----:B------:R-:W-:Y:S01]  /*38a0*/  @P0 SHF.R.U32.HI R20, RZ, R21, R20 ;  /* 0x00000015ff140219 */ /* 0x000fe20000011614 */
[----:B------:R-:W-:Y:S01]  /*38b0*/  IMAD.SHL.U32 R21, R16, 0x4, RZ ;  /* 0x0000000410157824 */ /* 0x000fe200078e00ff */
[----:B------:R-:W-:Y:S02]  /*38c0*/  @P0 SHF.L.U64.HI R41, R18, R41, R19 ;  /* 0x0000002912290219 */ /* 0x000fe40000010213 */
[----:B------:R-:W-:Y:S02]  /*38d0*/  @P0 LOP3.LUT R18, R26, R25, RZ, 0xfc, !PT ;  /* 0x000000191a120212 */ /* 0x000fe400078efcff */
[----:B------:R-:W-:Y:S02]  /*38e0*/  SHF.L.U64.HI R16, R16, 0x2, R17 ;  /* 0x0000000210107819 */ /* 0x000fe40000010211 */
[----:B------:R-:W-:Y:S02]  /*38f0*/  @P0 LOP3.LUT R19, R41, R20, RZ, 0xfc, !PT ;  /* 0x0000001429130212 */ /* 0x000fe400078efcff */
[----:B------:R-:W-:-:S02]  /*3900*/  SHF.L.W.U32.HI R17, R17, 0x2, R18 ;  /* 0x0000000211117819 */ /* 0x000fc40000010e12 */
[----:B------:R-:W-:Y:S02]  /*3910*/  IADD3 RZ, P0, PT, RZ, -R21, RZ ;  /* 0x80000015ffff7210 */ /* 0x000fe40007f1e0ff */
[----:B------:R-:W-:Y:S02]  /*3920*/  LOP3.LUT R23, RZ, R16, RZ, 0x33, !PT ;  /* 0x00000010ff177212 */ /* 0x000fe400078e33ff */
[----:B------:R-:W-:Y:S02]  /*3930*/  SHF.L.W.U32.HI R20, R18, 0x2, R19 ;  /* 0x0000000212147819 */ /* 0x000fe40000010e13 */
[----:B------:R-:W-:Y:S02]  /*3940*/  LOP3.LUT R22, RZ, R17, RZ, 0x33, !PT ;  /* 0x00000011ff167212 */ /* 0x000fe400078e33ff */
[----:B------:R-:W-:Y:S02]  /*3950*/  IADD3.X R23, P0, PT, RZ, R23, RZ, P0, !PT ;  /* 0x00000017ff177210 */ /* 0x000fe4000071e4ff */
[----:B------:R-:W-:-:S02]  /*3960*/  LOP3.LUT R25, RZ, R20, RZ, 0x33, !PT ;  /* 0x00000014ff197212 */ /* 0x000fc400078e33ff */
[----:B------:R-:W-:Y:S02]  /*3970*/  IADD3.X R22, P1, PT, RZ, R22, RZ, P0, !PT ;  /* 0x00000016ff167210 */ /* 0x000fe4000073e4ff */
[----:B------:R-:W-:-:S03]  /*3980*/  ISETP.GT.U32.AND P3, PT, R17, -0x1, PT ;  /* 0xffffffff1100780c */ /* 0x000fc60003f64070 */
[----:B------:R-:W-:Y:S01]  /*3990*/  IMAD.X R25, RZ, RZ, R25, P1 ;  /* 0x000000ffff197224 */ /* 0x000fe200008e0619 */
[----:B------:R-:W-:-:S04]  /*39a0*/  ISETP.GT.AND.EX P0, PT, R20, -0x1, PT, P3 ;  /* 0xffffffff1400780c */ /* 0x000fc80003f04330 */
[----:B------:R-:W-:Y:S02]  /*39b0*/  SEL R18, R20, R25, P0 ;  /* 0x0000001914127207 */ /* 0x000fe40000000000 */
[----:B------:R-:W-:Y:S02]  /*39c0*/  SEL R17, R17, R22, P0 ;  /* 0x0000001611117207 */ /* 0x000fe40000000000 */
[----:B------:R-:W-:Y:S02]  /*39d0*/  ISETP.NE.U32.AND P1, PT, R18, RZ, PT ;  /* 0x000000ff1200720c */ /* 0x000fe40003f25070 */
[----:B------:R-:W-:Y:S02]  /*39e0*/  SEL R16, R16, R23, P0 ;  /* 0x0000001710107207 */ /* 0x000fe40000000000 */
[----:B------:R-:W-:Y:S01]  /*39f0*/  SEL R25, R17, R18, !P1 ;  /* 0x0000001211197207 */ /* 0x000fe20004800000 */
[----:B------:R-:W-:-:S03]  /*3a00*/  @!P0 IMAD.MOV R21, RZ, RZ, -R21 ;  /* 0x000000ffff158224 */ /* 0x000fc600078e0a15 */
[----:B------:R-:W0:Y:S02]  /*3a10*/  FLO.U32 R22, R25 ;  /* 0x0000001900167300 */ /* 0x000e2400000e0000 */
[C---:B0-----:R-:W-:Y:S02]  /*3a20*/  IADD3 R24, PT, PT, -R22.reuse, 0x1f, RZ ;  /* 0x0000001f16187810 */ /* 0x041fe40007ffe1ff */
[----:B------:R-:W-:-:S03]  /*3a30*/  IADD3 R22, PT, PT, -R22, 0x3f, RZ ;  /* 0x0000003f16167810 */ /* 0x000fc60007ffe1ff */
[----:B------:R-:W-:-:S05]  /*3a40*/  @P1 IMAD.MOV R22, RZ, RZ, R24 ;  /* 0x000000ffff161224 */ /* 0x000fca00078e0218 */
[----:B------:R-:W-:-:S13]  /*3a50*/  ISETP.NE.AND P1, PT, R22, RZ, PT ;  /* 0x000000ff1600720c */ /* 0x000fda0003f25270 */
[----:B------:R-:W-:Y:S05]  /*3a60*/  @!P1 BRA `(.L_x_55) ;  /* 0x0000000000289947 */ /* 0x000fea0003800000 */
[C---:B------:R-:W-:Y:S02]  /*3a70*/  LOP3.LUT R24, R22.reuse, 0x3f, RZ, 0xc0, !PT ;  /* 0x0000003f16187812 */ /* 0x040fe400078ec0ff */
[--C-:B------:R-:W-:Y:S02]  /*3a80*/  SHF.R.U64 R21, R21, 0x1, R16.reuse ;  /* 0x0000000115157819 */ /* 0x100fe40000001210 */
[----:B------:R-:W-:Y:S02]  /*3a90*/  SHF.R.U32.HI R16, RZ, 0x1, R16 ;  /* 0x00000001ff107819 */ /* 0x000fe40000011610 */
[----:B------:R-:W-:Y:S02]  /*3aa0*/  LOP3.LUT R23, R22, 0x3f, RZ, 0xc, !PT ;  /* 0x0000003f16177812 */ /* 0x000fe400078e0cff */
[CC--:B------:R-:W-:Y:S02]  /*3ab0*/  SHF.L.U64.HI R18, R17.reuse, R24.reuse, R18 ;  /* 0x0000001811127219 */ /* 0x0c0fe40000010212 */
[----:B------:R-:W-:-:S02]  /*3ac0*/  SHF.L.U32 R17, R17, R24, RZ ;  /* 0x0000001811117219 */ /* 0x000fc400000006ff */
[-CC-:B------:R-:W-:Y:S02]  /*3ad0*/  SHF.R.U64 R24, R21, R23.reuse, R16.reuse ;  /* 0x0000001715187219 */ /* 0x180fe40000001210 */
[----:B------:R-:W-:Y:S02]  /*3ae0*/  SHF.R.U32.HI R23, RZ, R23, R16 ;  /* 0x00000017ff177219 */ /* 0x000fe40000011610 */
[----:B------:R-:W-:Y:S02]  /*3af0*/  LOP3.LUT R17, R17, R24, RZ, 0xfc, !PT ;  /* 0x0000001811117212 */ /* 0x000fe400078efcff */
[----:B------:R-:W-:-:S07]  /*3b00*/  LOP3.LUT R18, R18, R23, RZ, 0xfc, !PT ;  /* 0x0000001712127212 */ /* 0x000fce00078efcff */
.L_x_55:
[----:B------:R-:W-:Y:S05]  /*3b10*/  BSYNC.RECONVERGENT B2 ;  /* 0x0000000000027941 */ /* 0x000fea0003800200 */
.L_x_54:
[----:B------:R-:W-:Y:S01]  /*3b20*/  IMAD.WIDE.U32 R26, R17, 0x2168c235, RZ ;  /* 0x2168c235111a7825 */ /* 0x000fe200078e00ff */
[----:B------:R-:W-:-:S03]  /*3b30*/  SHF.R.U32.HI R19, RZ, 0x1e, R19 ;  /* 0x0000001eff137819 */ /* 0x000fc60000011613 */
[----:B------:R-:W-:Y:S01]  /*3b40*/  IMAD.MOV.U32 R24, RZ, RZ, R27 ;  /* 0x000000ffff187224 */ /* 0x000fe200078e001b */
[----:B------:R-:W-:Y:S01]  /*3b50*/  IADD3 RZ, P1, PT, R26, R26, RZ ;  /* 0x0000001a1aff7210 */ /* 0x000fe20007f3e0ff */
[----:B------:R-:W-:Y:S01]  /*3b60*/  IMAD.MOV.U32 R25, RZ, RZ, RZ ;  /* 0x000000ffff197224 */ /* 0x000fe200078e00ff */
[----:B------:R-:W-:Y:S01]  /*3b70*/  LEA.HI R19, R20, R19, RZ, 0x1 ;  /* 0x0000001314137211 */ /* 0x000fe200078f08ff */
[----:B------:R-:W-:-:S04]  /*3b80*/  IMAD.HI.U32 R16, R18, -0x36f0255e, RZ ;  /* 0xc90fdaa212107827 */ /* 0x000fc800078e00ff */
[----:B------:R-:W-:-:S04]  /*3b90*/  IMAD.WIDE.U32 R24, R17, -0x36f0255e, R24 ;  /* 0xc90fdaa211187825 */ /* 0x000fc800078e0018 */
[----:B------:R-:W-:-:S04]  /*3ba0*/  IMAD.WIDE.U32 R24, P3, R18, 0x2168c235, R24 ;  /* 0x2168c23512187825 */ /* 0x000fc80007860018 */
[----:B------:R-:W-:Y:S01]  /*3bb0*/  IMAD R18, R18, -0x36f0255e, RZ ;  /* 0xc90fdaa212127824 */ /* 0x000fe200078e02ff */
[----:B------:R-:W-:Y:S01]  /*3bc0*/  IADD3.X RZ, P1, PT, R24, R24, RZ, P1, !PT ;  /* 0x0000001818ff7210 */ /* 0x000fe20000f3e4ff */
[----:B------:R-:W-:-:S03]  /*3bd0*/  IMAD.X R16, RZ, RZ, R16, P3 ;  /* 0x000000ffff107224 */ /* 0x000fc600018e0610 */
[----:B------:R-:W-:-:S04]  /*3be0*/  IADD3 R18, P3, PT, R18, R25, RZ ;  /* 0x0000001912127210 */ /* 0x000fc80007f7e0ff */
[C---:B------:R-:W-:Y:S01]  /*3bf0*/  ISETP.GT.U32.AND P4, PT, R18.reuse, RZ, PT ;  /* 0x000000ff1200720c */ /* 0x040fe20003f84070 */
[----:B------:R-:W-:Y:S01]  /*3c00*/  IMAD.X R21, RZ, RZ, R16, P3 ;  /* 0x000000ffff157224 */ /* 0x000fe200018e0610 */
[----:B------:R-:W-:-:S04]  /*3c10*/  IADD3.X R17, P3, PT, R18, R18, RZ, P1, !PT ;  /* 0x0000001212117210 */ /* 0x000fc80000f7e4ff */
[C---:B------:R-:W-:Y:S01]  /*3c20*/  ISETP.GT.AND.EX P1, PT, R21.reuse, RZ, PT, P4 ;  /* 0x000000ff1500720c */ /* 0x040fe20003f24340 */
[----:B------:R-:W-:-:S03]  /*3c30*/  IMAD.X R16, R21, 0x1, R21, P3 ;  /* 0x0000000115107824 */ /* 0x000fc600018e0615 */
[----:B------:R-:W-:Y:S02]  /*3c40*/  SEL R17, R17, R18, P1 ;  /* 0x0000001211117207 */ /* 0x000fe40000800000 */
[----:B------:R-:W-:Y:S02]  /*3c50*/  SEL R16, R16, R21, P1 ;  /* 0x0000001510107207 */ /* 0x000fe40000800000 */
[----:B------:R-:W-:-:S05]  /*3c60*/  IADD3 R17, P3, PT, R17, 0x1, RZ ;  /* 0x0000000111117810 */ /* 0x000fca0007f7e0ff */
[----:B------:R-:W-:-:S05]  /*3c70*/  IMAD.X R16, RZ, RZ, R16, P3 ;  /* 0x000000ffff107224 */ /* 0x000fca00018e0610 */
[----:B------:R-:W-:-:S04]  /*3c80*/  SHF.R.U64 R17, R17, 0xa, R16 ;  /* 0x0000000a11117819 */ /* 0x000fc80000001210 */
[----:B------:R-:W-:Y:S02]  /*3c90*/  IADD3 R21, P3, PT, R17, 0x1, RZ ;  /* 0x0000000111157810 */ /* 0x000fe40007f7e0ff */
[----:B------:R-:W-:Y:S02]  /*3ca0*/  SEL R17, RZ, 0xffffffff, !P1 ;  /* 0xffffffffff117807 */ /* 0x000fe40004800000 */
[----:B------:R-:W-:Y:S02]  /*3cb0*/  LEA.HI.X R16, R16, RZ, RZ, 0x16, P3 ;  /* 0x000000ff10107211 */ /* 0x000fe400018fb4ff */
[----:B------:R-:W-:Y:S01]  /*3cc0*/  LOP3.LUT P1, R39, R39, 0x80000000, RZ, 0xc0, !PT ;  /* 0x8000000027277812 */ /* 0x000fe2000782c0ff */
[----:B------:R-:W-:Y:S01]  /*3cd0*/  IMAD.IADD R17, R17, 0x1, -R22 ;  /* 0x0000000111117824 */ /* 0x000fe200078e0a16 */
[--C-:B------:R-:W-:Y:S02]  /*3ce0*/  SHF.R.U64 R21, R21, 0x1, R16.reuse ;  /* 0x0000000115157819 */ /* 0x100fe40000001210 */
[----:B------:R-:W-:Y:S01]  /*3cf0*/  SHF.R.U32.HI R16, RZ, 0x1, R16 ;  /* 0x00000001ff107819 */ /* 0x000fe20000011610 */
[----:B------:R-:W-:Y:S01]  /*3d00*/  IMAD.SHL.U32 R17, R17, 0x100000, RZ ;  /* 0x0010000011117824 */ /* 0x000fe200078e00ff */
[----:B------:R-:W-:-:S02]  /*3d10*/  IADD3 R18, P3, P4, RZ, RZ, R21 ;  /* 0x000000ffff127210 */ /* 0x000fc40007c7e015 */
[----:B------:R-:W-:Y:S02]  /*3d20*/  @!P0 LOP3.LUT R39, R39, 0x80000000, RZ, 0x3c, !PT ;  /* 0x8000000027278812 */ /* 0x000fe400078e3cff */
[----:B------:R-:W-:-:S03]  /*3d30*/  IADD3.X R16, PT, PT, R17, 0x3fe00000, R16, P3, P4 ;  /* 0x3fe0000011107810 */ /* 0x000fc60001fe8410 */
[----:B------:R-:W-:Y:S01]  /*3d40*/  @P1 IMAD.MOV R19, RZ, RZ, -R19 ;  /* 0x000000ffff131224 */ /* 0x000fe200078e0a13 */
[----:B------:R-:W-:-:S07]  /*3d50*/  LOP3.LUT R39, R16, R39, RZ, 0xfc, !PT ;  /* 0x0000002710277212 */ /* 0x000fce00078efcff */
.L_x_49:
[----:B------:R-:W-:Y:S02]  /*3d60*/  IMAD.MOV.U32 R16, RZ, RZ, R19 ;  /* 0x000000ffff107224 */ /* 0x000fe400078e0013 */
[----:B------:R-:W-:Y:S02]  /*3d70*/  IMAD.MOV.U32 R19, RZ, RZ, R39 ;  /* 0x000000ffff137224 */ /* 0x000fe400078e0027 */
[----:B------:R-:W-:-:S04]  /*3d80*/  IMAD.MOV.U32 R39, RZ, RZ, 0x0 ;  /* 0x00000000ff277424 */ /* 0x000fc800078e00ff */
[----:B------:R-:W-:Y:S05]  /*3d90*/  RET.REL.NODEC R38 `(_cupy_lombscargle_float64) ;  /* 0xffffffc026987950 */ /* 0x000fea0003c3ffff */
.L_x_56:
[----:B------:R-:W-:-:S00]  /*3da0*/  BRA `(.L_x_56) ;  /* 0xfffffffc00fc7947 */ /* 0x000fc0000383ffff */
[----:B------:R-:W-:-:S00]  /*3db0*/  NOP ;  /* 0x0000000000007918 */ /* 0x000fc00000000000 */
        /* <DEDUP_REMOVED lines=12> */
.L_x_94:


//--------------------- .text._cupy_lombscargle_float32 --------------------------
	.section	.text._cupy_lombscargle_float32,"ax",@progbits
	.align	128
        .global         _cupy_lombscargle_float32
        .type           _cupy_lombscargle_float32,@function
        .size           _cupy_lombscargle_float32,(.L_x_95 - _cupy_lombscargle_float32)
        .other          _cupy_lombscargle_float32,@"STO_CUDA_ENTRY STV_DEFAULT"
_cupy_lombscargle_float32:
.text._cupy_lombscargle_float32:
[----:B------:R-:W0:Y:S01]  /*0000*/  LDC R1, c[0x0][0x37c] ;  /* 0x0000df00ff017b82 */ /* 0x000e220000000800 */
[----:B------:R-:W1:Y:S07]  /*0010*/  S2R R5, SR_TID.X ;  /* 0x0000000000057919 */ /* 0x000e6e0000002100 */
[----:B------:R-:W1:Y:S01]  /*0020*/  S2UR UR4, SR_CTAID.X ;  /* 0x00000000000479c3 */ /* 0x000e620000002500 */
[----:B------:R-:W2:Y:S01]  /*0030*/  LDCU UR6, c[0x0][0x384] ;  /* 0x00007080ff0677ac */ /* 0x000ea20008000800 */
[----:B0-----:R-:W-:-:S06]  /*0040*/  VIADD R1, R1, 0xffffffe0 ;  /* 0xffffffe001017836 */ /* 0x001fcc0000000000 */
[----:B------:R-:W1:Y:S01]  /*0050*/  LDC R0, c[0x0][0x360] ;  /* 0x0000d800ff007b82 */ /* 0x000e620000000800 */
[----:B------:R-:W0:Y:S01]  /*0060*/  LDCU UR5, c[0x0][0x370] ;  /* 0x00006e00ff0577ac */ /* 0x000e220008000800 */
[C---:B-1----:R-:W-:Y:S02]  /*0070*/  IMAD R5, R0.reuse, UR4, R5 ;  /* 0x0000000400057c24 */ /* 0x042fe4000f8e0205 */
[----:B0-----:R-:W-:-:S03]  /*0080*/  IMAD R0, R0, UR5, RZ ;  /* 0x0000000500007c24 */ /* 0x001fc6000f8e02ff */
[----:B--2---:R-:W-:-:S13]  /*0090*/  ISETP.GE.AND P0, PT, R5, UR6, PT ;  /* 0x0000000605007c0c */ /* 0x004fda000bf06270 */
[----:B------:R-:W-:Y:S05]  /*00a0*/  @P0 EXIT ;  /* 0x000000000000094d */ /* 0x000fea0003800000 */
[----:B------:R-:W0:Y:S01]  /*00b0*/  LDC.64 R6, c[0x0][0x3a8] ;  /* 0x0000ea00ff067b82 */ /* 0x000e220000000a00 */
[----:B------:R-:W0:Y:S02]  /*00c0*/  LDCU.64 UR6, c[0x0][0x358] ;  /* 0x00006b00ff0677ac */ /* 0x000e240008000a00 */
[----:B0-----:R-:W2:Y:S01]  /*00d0*/  LDG.E.CONSTANT R4, desc[UR6][R6.64] ;  /* 0x0000000606047981 */ /* 0x001ea2000c1e9900 */
[----:B------:R-:W-:Y:S02]  /*00e0*/  UMOV UR4, 0x40000000 ;  /* 0x4000000000047882 */ /* 0x000fe40000000000 */
[----:B------:R-:W-:Y:S01]  /*00f0*/  IMAD.U32 R9, RZ, RZ, UR4 ;  /* 0x00000004ff097e24 */ /* 0x000fe2000f8e00ff */
[----:B--2---:R-:W0:Y:S08]  /*0100*/  MUFU.RCP R3, R4 ;  /* 0x0000000400037308 */ /* 0x004e300000001000 */
[----:B------:R-:W1:Y:S01]  /*0110*/  FCHK P0, R9, R4 ;  /* 0x0000000409007302 */ /* 0x000e620000000000 */
[----:B0-----:R-:W-:-:S04]  /*0120*/  FFMA R2, -R4, R3, 1 ;  /* 0x3f80000004027423 */ /* 0x001fc80000000103 */
[----:B------:R-:W-:-:S04]  /*0130*/  FFMA R2, R3, R2, R3 ;  /* 0x0000000203027223 */ /* 0x000fc80000000003 */
[----:B------:R-:W-:-:S04]  /*0140*/  FFMA R3, R2, 2, RZ ;  /* 0x4000000002037823 */ /* 0x000fc800000000ff */
[----:B------:R-:W-:-:S04]  /*0150*/  FFMA R8, -R4, R3, 2 ;  /* 0x4000000004087423 */ /* 0x000fc80000000103 */
[----:B------:R-:W-:Y:S01]  /*0160*/  FFMA R2, R2, R8, R3 ;  /* 0x0000000802027223 */ /* 0x000fe20000000003 */
[----:B-1----:R-:W-:Y:S06]  /*0170*/  @!P0 BRA `(.L_x_57) ;  /* 0x0000000000148947 */ /* 0x002fec0003800000 */
[----:B------:R-:W-:Y:S01]  /*0180*/  IMAD.MOV.U32 R2, RZ, RZ, 0x40000000 ;  /* 0x40000000ff027424 */ /* 0x000fe200078e00ff */
[----:B------:R-:W-:Y:S01]  /*0190*/  MOV R16, 0x1c0 ;  /* 0x000001c000107802 */ /* 0x000fe20000000f00 */
[----:B------:R-:W-:-:S07]  /*01a0*/  IMAD.MOV.U32 R3, RZ, RZ, R4 ;  /* 0x000000ffff037224 */ /* 0x000fce00078e0004 */
[----:B------:R-:W-:Y:S05]  /*01b0*/  CALL.REL.NOINC `($__internal_1_$__cuda_sm3x_div_rn_noftz_f32_slowpath) ;  /* 0x0000001c00007944 */ /* 0x000fea0003c00000 */
[----:B------:R-:W-:-:S07]  /*01c0*/  IMAD.MOV.U32 R2, RZ, RZ, R12 ;  /* 0x000000ffff027224 */ /* 0x000fce00078e000c */
.L_x_57:
[----:B------:R-:W-:-:S04]  /*01d0*/  FSETP.NEU.AND P0, PT, R4, RZ, PT ;  /* 0x000000ff0400720b */ /* 0x000fc80003f0d000 */
[----:B------:R-:W-:-:S09]  /*01e0*/  FSEL R4, R2, 1, P0 ;  /* 0x3f80000002047808 */ /* 0x000fd20000000000 */
.L_x_80:
[----:B------:R-:W0:Y:S01]  /*01f0*/  LDC.64 R2, c[0x0][0x398] ;  /* 0x0000e600ff027b82 */ /* 0x000e220000000a00 */
[----:B-1----:R-:W1:Y:S01]  /*0200*/  LDCU UR4, c[0x0][0x380] ;  /* 0x00007000ff0477ac */ /* 0x002e620008000800 */
[----:B0-----:R-:W-:-:S05]  /*0210*/  IMAD.WIDE R2, R5, 0x4, R2 ;  /* 0x0000000405027825 */ /* 0x001fca00078e0202 */
[----:B------:R0:W5:Y:S01]  /*0220*/  LDG.E.CONSTANT R6, desc[UR6][R2.64] ;  /* 0x0000000602067981 */ /* 0x000162000c1e9900 */
[----:B-1----:R-:W-:Y:S01]  /*0230*/  UISETP.GE.AND UP0, UPT, UR4, 0x1, UPT ;  /* 0x000000010400788c */ /* 0x002fe2000bf06270 */
[----:B------:R-:W-:Y:S01]  /*0240*/  HFMA2 R7, -RZ, RZ, 0, 0 ;  /* 0x00000000ff077431 */ /* 0x000fe200000001ff */
[----:B------:R-:W-:Y:S02]  /*0250*/  CS2R R8, SRZ ;  /* 0x0000000000087805 */ /* 0x000fe4000001ff00 */
[----:B------:R-:W-:-:S05]  /*0260*/  CS2R R10, SRZ ;  /* 0x00000000000a7805 */ /* 0x000fca000001ff00 */
[----:B0-----:R-:W-:Y:S05]  /*0270*/  BRA.U !UP0, `(.L_x_58) ;  /* 0x0000000908b07547 */ /* 0x001fea000b800000 */
[----:B------:R-:W-:Y:S01]  /*0280*/  CS2R R10, SRZ ;  /* 0x00000000000a7805 */ /* 0x000fe2000001ff00 */
[----:B------:R-:W-:Y:S01]  /*0290*/  IMAD.MOV.U32 R12, RZ, RZ, RZ ;  /* 0x000000ffff0c7224 */ /* 0x000fe200078e00ff */
[----:B------:R-:W-:Y:S01]  /*02a0*/  CS2R R8, SRZ ;  /* 0x0000000000087805 */ /* 0x000fe2000001ff00 */
[----:B------:R-:W-:-:S07]  /*02b0*/  IMAD.MOV.U32 R7, RZ, RZ, RZ ;  /* 0x000000ffff077224 */ /* 0x000fce00078e00ff */
.L_x_65:
[----:B------:R-:W0:Y:S02]  /*02c0*/  LDC.64 R2, c[0x0][0x388] ;  /* 0x0000e200ff027b82 */ /* 0x000e240000000a00 */
[----:B0-----:R-:W-:-:S06]  /*02d0*/  IMAD.WIDE.U32 R2, R12, 0x4, R2 ;  /* 0x000000040c027825 */ /* 0x001fcc00078e0002 */
[----:B------:R-:W2:Y:S01]  /*02e0*/  LDG.E.CONSTANT R3, desc[UR6][R2.64] ;  /* 0x0000000602037981 */ /* 0x000ea2000c1e9900 */
[----:B------:R-:W-:Y:S01]  /*02f0*/  BSSY.RECONVERGENT B0, `(.L_x_59) ;  /* 0x0000043000007945 */ /* 0x000fe20003800200 */
[----:B--2--5:R-:W-:-:S04]  /*0300*/  FMUL R21, R6, R3 ;  /* 0x0000000306157220 */ /* 0x024fc80000400000 */
[C---:B------:R-:W-:Y:S01]  /*0310*/  FMUL R13, R21.reuse, 0.63661974668502807617 ;  /* 0x3f22f983150d7820 */ /* 0x040fe20000400000 */
[----:B------:R-:W-:-:S03]  /*0320*/  FSETP.GE.AND P0, PT, |R21|, 105615, PT ;  /* 0x47ce47801500780b */ /* 0x000fc60003f06200 */
[----:B------:R-:W0:Y:S02]  /*0330*/  F2I.NTZ R16, R13 ;  /* 0x0000000d00107305 */ /* 0x000e240000203100 */
[----:B0-----:R-:W-:Y:S01]  /*0340*/  I2FP.F32.S32 R18, R16 ;  /* 0x0000001000127245 */ /* 0x001fe20000201400 */
[----:B------:R-:W-:-:S04]  /*0350*/  IMAD.MOV.U32 R19, RZ, RZ, R16 ;  /* 0x000000ffff137224 */ /* 0x000fc800078e0010 */
[----:B------:R-:W-:-:S04]  /*0360*/  FFMA R15, R18, -1.5707962512969970703, R21 ;  /* 0xbfc90fda120f7823 */ /* 0x000fc80000000015 */
[----:B------:R-:W-:-:S04]  /*0370*/  FFMA R15, R18, -7.5497894158615963534e-08, R15 ;  /* 0xb3a22168120f7823 */ /* 0x000fc8000000000f */
[----:B------:R-:W-:-:S04]  /*0380*/  FFMA R18, R18, -5.3903029534742383927e-15, R15 ;  /* 0xa7c234c512127823 */ /* 0x000fc8000000000f */
[----:B------:R-:W-:Y:S01]  /*0390*/  IMAD.MOV.U32 R17, RZ, RZ, R18 ;  /* 0x000000ffff117224 */ /* 0x000fe200078e0012 */
[----:B------:R-:W-:Y:S06]  /*03a0*/  @!P0 BRA `(.L_x_60) ;  /* 0x0000000000dc8947 */ /* 0x000fec0003800000 */
[----:B------:R-:W-:-:S13]  /*03b0*/  FSETP.NEU.AND P1, PT, |R21|, +INF , PT ;  /* 0x7f8000001500780b */ /* 0x000fda0003f2d200 */
[----:B------:R-:W-:Y:S01]  /*03c0*/  @!P1 FMUL R17, RZ, R21 ;  /* 0x00000015ff119220 */ /* 0x000fe20000400000 */
[----:B------:R-:W-:Y:S01]  /*03d0*/  @!P1 MOV R16, RZ ;  /* 0x000000ff00109202 */ /* 0x000fe20000000f00 */
[----:B------:R-:W-:Y:S06]  /*03e0*/  @!P1 BRA `(.L_x_60) ;  /* 0x0000000000cc9947 */ /* 0x000fec0003800000 */
[----:B------:R-:W-:Y:S01]  /*03f0*/  IMAD.SHL.U32 R2, R21, 0x100, RZ ;  /* 0x0000010015027824 */ /* 0x000fe200078e00ff */
[----:B------:R-:W0:Y:S01]  /*0400*/  LDCU.64 UR8, c[0x4][URZ] ;  /* 0x01000000ff0877ac */ /* 0x000e220008000a00 */
[----:B------:R-:W-:Y:S02]  /*0410*/  IMAD.MOV.U32 R17, RZ, RZ, RZ ;  /* 0x000000ffff117224 */ /* 0x000fe400078e00ff */
[----:B------:R-:W-:Y:S01]  /*0420*/  IMAD.MOV.U32 R13, RZ, RZ, R1 ;  /* 0x000000ffff0d7224 */ /* 0x000fe200078e0001 */
[----:B------:R-:W-:Y:S01]  /*0430*/  LOP3.LUT R23, R2, 0x80000000, RZ, 0xfc, !PT ;  /* 0x8000000002177812 */ /* 0x000fe200078efcff */
[----:B------:R-:W-:Y:S01]  /*0440*/  UMOV UR5, URZ ;  /* 0x000000ff00057c82 */ /* 0x000fe20008000000 */
[----:B------:R-:W-:-:S05]  /*0450*/  UMOV UR4, URZ ;  /* 0x000000ff00047c82 */ /* 0x000fca0008000000 */
.L_x_61:
[----:B0-----:R-:W-:Y:S01]  /*0460*/  IMAD.U32 R2, RZ, RZ, UR8 ;  /* 0x00000008ff027e24 */ /* 0x001fe2000f8e00ff */
[----:B------:R-:W-:-:S05]  /*0470*/  MOV R3, UR9 ;  /* 0x0000000900037c02 */ /* 0x000fca0008000f00 */
[----:B------:R-:W2:Y:S01]  /*0480*/  LDG.E.CONSTANT R2, desc[UR6][R2.64] ;  /* 0x0000000602027981 */ /* 0x000ea2000c1e9900 */
[----:B------:R-:W-:Y:S02]  /*0490*/  UIADD3 UR8, UP0, UPT, UR8, 0x4, URZ ;  /* 0x0000000408087890 */ /* 0x000fe4000ff1e0ff */
[----:B------:R-:W-:Y:S02]  /*04a0*/  UIADD3 UR4, UPT, UPT, UR4, 0x1, URZ ;  /* 0x0000000104047890 */ /* 0x000fe4000fffe0ff */
[----:B------:R-:W-:Y:S02]  /*04b0*/  UIADD3.X UR9, UPT, UPT, URZ, UR9, URZ, UP0, !UPT ;  /* 0x00000009ff097290 */ /* 0x000fe400087fe4ff */
[----:B------:R-:W-:Y:S01]  /*04c0*/  UISETP.NE.AND UP0, UPT, UR4, 0x6, UPT ;  /* 0x000000060400788c */ /* 0x000fe2000bf05270 */
[----:B--2---:R-:W-:-:S03]  /*04d0*/  IMAD.WIDE.U32 R14, R2, R23, RZ ;  /* 0x00000017020e7225 */ /* 0x004fc600078e00ff */
[----:B------:R-:W-:-:S04]  /*04e0*/  IADD3 R14, P1, PT, R14, R17, RZ ;  /* 0x000000110e0e7210 */ /* 0x000fc80007f3e0ff */
[----:B------:R-:W-:Y:S01]  /*04f0*/  IADD3.X R17, PT, PT, R15, UR5, RZ, P1, !PT ;  /* 0x000000050f117c10 */ /* 0x000fe20008ffe4ff */
[----:B------:R0:W-:Y:S02]  /*0500*/  STL [R13], R14 ;  /* 0x0000000e0d007387 */ /* 0x0001e40000100800 */
[----:B0-----:R-:W-:Y:S01]  /*0510*/  VIADD R13, R13, 0x4 ;  /* 0x000000040d0d7836 */ /* 0x001fe20000000000 */
[----:B------:R-:W-:Y:S06]  /*0520*/  BRA.U UP0, `(.L_x_61) ;  /* 0xfffffffd00cc7547 */ /* 0x000fec000b83ffff */
[----:B------:R-:W-:Y:S01]  /*0530*/  SHF.R.U32.HI R14, RZ, 0x17, R21 ;  /* 0x00000017ff0e7819 */ /* 0x000fe20000011615 */
[----:B------:R0:W-:Y:S03]  /*0540*/  STL [R1+0x18], R17 ;  /* 0x0000181101007387 */ /* 0x0001e60000100800 */
[C---:B------:R-:W-:Y:S02]  /*0550*/  LOP3.LUT R2, R14.reuse, 0xe0, RZ, 0xc0, !PT ;  /* 0x000000e00e027812 */ /* 0x040fe400078ec0ff */
[----:B------:R-:W-:-:S03]  /*0560*/  LOP3.LUT P1, RZ, R14, 0x1f, RZ, 0xc0, !PT ;  /* 0x0000001f0eff7812 */ /* 0x000fc6000782c0ff */
[----:B------:R-:W-:-:S05]  /*0570*/  VIADD R2, R2, 0xffffff80 ;  /* 0xffffff8002027836 */ /* 0x000fca0000000000 */
[----:B------:R-:W-:-:S05]  /*0580*/  SHF.R.U32.HI R2, RZ, 0x5, R2 ;  /* 0x00000005ff027819 */ /* 0x000fca0000011602 */
[----:B------:R-:W-:-:S05]  /*0590*/  IMAD R15, R2, -0x4, R1 ;  /* 0xfffffffc020f7824 */ /* 0x000fca00078e0201 */
[----:B------:R-:W2:Y:S04]  /*05a0*/  LDL R13, [R15+0x18] ;  /* 0x000018000f0d7983 */ /* 0x000ea80000100800 */
[----:B------:R-:W2:Y:S04]  /*05b0*/  LDL R2, [R15+0x14] ;  /* 0x000014000f027983 */ /* 0x000ea80000100800 */
[----:B------:R-:W3:Y:S01]  /*05c0*/  @P1 LDL R3, [R15+0x10] ;  /* 0x000010000f031983 */ /* 0x000ee20000100800 */
[----:B------:R-:W-:Y:S01]  /*05d0*/  LOP3.LUT R14, R14, 0x1f, RZ, 0xc0, !PT ;  /* 0x0000001f0e0e7812 */ /* 0x000fe200078ec0ff */
[----:B------:R-:W-:Y:S01]  /*05e0*/  UMOV UR4, 0x54442d19 ;  /* 0x54442d1900047882 */ /* 0x000fe20000000000 */
[----:B------:R-:W-:-:S02]  /*05f0*/  UMOV UR5, 0x3bf921fb ;  /* 0x3bf921fb00057882 */ /* 0x000fc40000000000 */
[-C--:B--2---:R-:W-:Y:S02]  /*0600*/  @P1 SHF.L.W.U32.HI R13, R2, R14.reuse, R13 ;  /* 0x0000000e020d1219 */ /* 0x084fe40000010e0d */
[----:B---3--:R-:W-:Y:S02]  /*0610*/  @P1 SHF.L.W.U32.HI R2, R3, R14, R2 ;  /* 0x0000000e03021219 */ /* 0x008fe40000010e02 */
[----:B------:R-:W-:Y:S02]  /*0620*/  ISETP.GE.AND P1, PT, R21, RZ, PT ;  /* 0x000000ff1500720c */ /* 0x000fe40003f26270 */
[C-C-:B------:R-:W-:Y:S01]  /*0630*/  SHF.L.W.U32.HI R16, R2.reuse, 0x2, R13.reuse ;  /* 0x0000000202107819 */ /* 0x140fe20000010e0d */
[----:B------:R-:W-:Y:S01]  /*0640*/  IMAD.SHL.U32 R2, R2, 0x4, RZ ;  /* 0x0000000402027824 */ /* 0x000fe200078e00ff */
[----:B------:R-:W-:Y:S02]  /*0650*/  SHF.R.U32.HI R13, RZ, 0x1e, R13 ;  /* 0x0000001eff0d7819 */ /* 0x000fe4000001160d */
[----:B------:R-:W-:-:S02]  /*0660*/  SHF.R.S32.HI R3, RZ, 0x1f, R16 ;  /* 0x0000001fff037819 */ /* 0x000fc40000011410 */
[C---:B0-----:R-:W-:Y:S02]  /*0670*/  LOP3.LUT R17, R16.reuse, R21, RZ, 0x3c, !PT ;  /* 0x0000001510117212 */ /* 0x041fe400078e3cff */
[C---:B------:R-:W-:Y:S02]  /*0680*/  LOP3.LUT R2, R3.reuse, R2, RZ, 0x3c, !PT ;  /* 0x0000000203027212 */ /* 0x040fe400078e3cff */
[----:B------:R-:W-:Y:S02]  /*0690*/  LOP3.LUT R3, R3, R16, RZ, 0x3c, !PT ;  /* 0x0000001003037212 */ /* 0x000fe400078e3cff */
[----:B------:R-:W-:Y:S02]  /*06a0*/  LEA.HI R16, R16, R13, RZ, 0x1 ;  /* 0x0000000d10107211 */ /* 0x000fe400078f08ff */
[----:B------:R-:W-:Y:S02]  /*06b0*/  ISETP.GE.AND P2, PT, R17, RZ, PT ;  /* 0x000000ff1100720c */ /* 0x000fe40003f46270 */
[----:B------:R-:W0:Y:S01]  /*06c0*/  I2F.F64.S64 R2, R2 ;  /* 0x0000000200027312 */ /* 0x000e220000301c00 */
[----:B------:R-:W-:-:S05]  /*06d0*/  IMAD.MOV R13, RZ, RZ, -R16 ;  /* 0x000000ffff0d7224 */ /* 0x000fca00078e0a10 */
[----:B------:R-:W-:Y:S01]  /*06e0*/  @!P1 MOV R16, R13 ;  /* 0x0000000d00109202 */ /* 0x000fe20000000f00 */
[----:B0-----:R-:W-:-:S10]  /*06f0*/  DMUL R14, R2, UR4 ;  /* 0x00000004020e7c28 */ /* 0x001fd40008000000 */
[----:B------:R-:W0:Y:S02]  /*0700*/  F2F.F32.F64 R14, R14 ;  /* 0x0000000e000e7310 */ /* 0x000e240000301000 */
[----:B0-----:R-:W-:-:S07]  /*0710*/  FSEL R17, -R14, R14, !P2 ;  /* 0x0000000e0e117208 */ /* 0x001fce0005000100 */
.L_x_60:
[----:B------:R-:W-:Y:S05]  /*0720*/  BSYNC.RECONVERGENT B0 ;  /* 0x0000000000007941 */ /* 0x000fea0003800200 */
.L_x_59:
[----:B------:R-:W-:Y:S02]  /*0730*/  IMAD.MOV.U32 R13, RZ, RZ, 0x37cbac00 ;  /* 0x37cbac00ff0d7424 */ /* 0x000fe400078e00ff */
[----:B------:R-:W-:Y:S01]  /*0740*/  FMUL R2, R17, R17 ;  /* 0x0000001111027220 */ /* 0x000fe20000400000 */
[----:B------:R-:W-:Y:S01]  /*0750*/  LOP3.LUT R14, R16, 0x1, RZ, 0xc0, !PT ;  /* 0x00000001100e7812 */ /* 0x000fe200078ec0ff */
[----:B------:R-:W-:Y:S01]  /*0760*/  IMAD.MOV.U32 R15, RZ, RZ, 0x3c0885e4 ;  /* 0x3c0885e4ff0f7424 */ /* 0x000fe200078e00ff */
[----:B------:R-:W-:Y:S01]  /*0770*/  BSSY.RECONVERGENT B0, `(.L_x_62) ;  /* 0x0000042000007945 */ /* 0x000fe20003800200 */
[----:B------:R-:W-:Y:S01]  /*0780*/  FFMA R3, R2, R13, -0.0013887860113754868507 ;  /* 0xbab607ed02037423 */ /* 0x000fe2000000000d */
[----:B------:R-:W-:Y:S01]  /*0790*/  ISETP.NE.U32.AND P1, PT, R14, 0x1, PT ;  /* 0x000000010e00780c */ /* 0x000fe20003f25070 */
[----:B------:R-:W-:Y:S02]  /*07a0*/  VIADD R14, R16, 0x1 ;  /* 0x00000001100e7836 */ /* 0x000fe40000000000 */
[----:B------:R-:W-:Y:S01]  /*07b0*/  IMAD.MOV.U32 R20, RZ, RZ, 0x3e2aaaa8 ;  /* 0x3e2aaaa8ff147424 */ /* 0x000fe200078e00ff */
[----:B------:R-:W-:-:S02]  /*07c0*/  FSEL R3, R3, -0.00019574658654164522886, P1 ;  /* 0xb94d415303037808 */ /* 0x000fc40000800000 */
[----:B------:R-:W-:Y:S02]  /*07d0*/  FSEL R23, R15, 0.041666727513074874878, !P1 ;  /* 0x3d2aaabb0f177808 */ /* 0x000fe40004800000 */
[----:B------:R-:W-:Y:S02]  /*07e0*/  LOP3.LUT P2, RZ, R14, 0x2, RZ, 0xc0, !PT ;  /* 0x000000020eff7812 */ /* 0x000fe4000784c0ff */
[----:B------:R-:W-:Y:S01]  /*07f0*/  FSEL R14, R17, 1, !P1 ;  /* 0x3f800000110e7808 */ /* 0x000fe20004800000 */
[----:B------:R-:W-:Y:S01]  /*0800*/  FFMA R23, R2, R3, R23 ;  /* 0x0000000302177223 */ /* 0x000fe20000000017 */
[----:B------:R-:W-:-:S03]  /*0810*/  FSEL R16, -R20, -0.4999999701976776123, !P1 ;  /* 0xbeffffff14107808 */ /* 0x000fc60004800100 */
[C---:B------:R-:W-:Y:S02]  /*0820*/  FFMA R3, R2.reuse, R14, RZ ;  /* 0x0000000e02037223 */ /* 0x040fe400000000ff */
[----:B------:R-:W-:-:S04]  /*0830*/  FFMA R16, R2, R23, R16 ;  /* 0x0000001702107223 */ /* 0x000fc80000000010 */
[----:B------:R-:W-:-:S04]  /*0840*/  FFMA R14, R3, R16, R14 ;  /* 0x00000010030e7223 */ /* 0x000fc8000000000e */
[----:B------:R-:W-:Y:S01]  /*0850*/  @P2 FADD R14, RZ, -R14 ;  /* 0x8000000eff0e2221 */ /* 0x000fe20000000000 */
[----:B------:R-:W-:Y:S06]  /*0860*/  @!P0 BRA `(.L_x_63) ;  /* 0x0000000000c88947 */ /* 0x000fec0003800000 */
[----:B------:R-:W-:-:S13]  /*0870*/  FSETP.NEU.AND P0, PT, |R21|, +INF , PT ;  /* 0x7f8000001500780b */ /* 0x000fda0003f0d200 */
[----:B------:R-:W-:Y:S01]  /*0880*/  @!P0 FMUL R18, RZ, R21 ;  /* 0x00000015ff128220 */ /* 0x000fe20000400000 */
[----:B------:R-:W-:Y:S01]  /*0890*/  @!P0 MOV R19, RZ ;  /* 0x000000ff00138202 */ /* 0x000fe20000000f00 */
[----:B------:R-:W-:Y:S06]  /*08a0*/  @!P0 BRA `(.L_x_63) ;  /* 0x0000000000b88947 */ /* 0x000fec0003800000 */
[----:B------:R-:W0:Y:S01]  /*08b0*/  LDC.64 R2, c[0x4][RZ] ;  /* 0x01000000ff027b82 */ /* 0x000e220000000a00 */
[----:B------:R-:W-:Y:S01]  /*08c0*/  IMAD.SHL.U32 R16, R21, 0x100, RZ ;  /* 0x0000010015107824 */ /* 0x000fe200078e00ff */
[----:B------:R-:W-:Y:S01]  /*08d0*/  CS2R R22, SRZ ;  /* 0x0000000000167805 */ /* 0x000fe2000001ff00 */
[----:B------:R-:W-:-:S03]  /*08e0*/  UMOV UR4, URZ ;  /* 0x000000ff00047c82 */ /* 0x000fc60008000000 */
[----:B------:R-:W-:-:S07]  /*08f0*/  LOP3.LUT R27, R16, 0x80000000, RZ, 0xfc, !PT ;  /* 0x80000000101b7812 */ /* 0x000fce00078efcff */
.L_x_64:
[----:B0-----:R-:W-:-:S06]  /*0900*/  IMAD.WIDE.U32 R16, R23, 0x4, R2 ;  /* 0x0000000417107825 */ /* 0x001fcc00078e0002 */
[----:B------:R-:W2:Y:S01]  /*0910*/  LDG.E.CONSTANT R16, desc[UR6][R16.64] ;  /* 0x0000000610107981 */ /* 0x000ea2000c1e9900 */
[C---:B-1----:R-:W-:Y:S02]  /*0920*/  IMAD R24, R23.reuse, 0x4, R1 ;  /* 0x0000000417187824 */ /* 0x042fe400078e0201 */
[----:B------:R-:W-:-:S05]  /*0930*/  VIADD R23, R23, 0x1 ;  /* 0x0000000117177836 */ /* 0x000fca0000000000 */
[----:B------:R-:W-:Y:S01]  /*0940*/  ISETP.NE.AND P0, PT, R23, 0x6, PT ;  /* 0x000000061700780c */ /* 0x000fe20003f05270 */
[----:B--2---:R-:W-:-:S03]  /*0950*/  IMAD.WIDE.U32 R18, R16, R27, RZ ;  /* 0x0000001b10127225 */ /* 0x004fc600078e00ff */
[----:B------:R-:W-:-:S04]  /*0960*/  IADD3 R25, P1, PT, R18, R22, RZ ;  /* 0x0000001612197210 */ /* 0x000fc80007f3e0ff */
[----:B------:R-:W-:Y:S01]  /*0970*/  IADD3.X R22, PT, PT, R19, UR4, RZ, P1, !PT ;  /* 0x0000000413167c10 */ /* 0x000fe20008ffe4ff */
[----:B------:R1:W-:Y:S04]  /*0980*/  STL [R24], R25 ;  /* 0x0000001918007387 */ /* 0x0003e80000100800 */
[----:B------:R-:W-:Y:S05]  /*0990*/  @P0 BRA `(.L_x_64) ;  /* 0xfffffffc00d80947 */ /* 0x000fea000383ffff */
        /* <DEDUP_REMOVED lines=12> */
[----:B------:R-:W-:Y:S01]  /*0a60*/  UMOV UR5, 0x3bf921fb ;  /* 0x3bf921fb00057882 */ /* 0x000fe20000000000 */
[----:B------:R-:W-:-:S02]  /*0a70*/  ISETP.GE.AND P1, PT, R21, RZ, PT ;  /* 0x000000ff1500720c */ /* 0x000fc40003f26270 */
[-C--:B--2---:R-:W-:Y:S02]  /*0a80*/  @P0 SHF.L.W.U32.HI R18, R3, R16.reuse, R18 ;  /* 0x0000001003120219 */ /* 0x084fe40000010e12 */
[----:B---3--:R-:W-:Y:S02]  /*0a90*/  @P0 SHF.L.W.U32.HI R3, R2, R16, R3 ;  /* 0x0000001002030219 */ /* 0x008fe40000010e03 */
[--C-:B------:R-:W-:Y:S02]  /*0aa0*/  SHF.R.U32.HI R19, RZ, 0x1e, R18.reuse ;  /* 0x0000001eff137819 */ /* 0x100fe40000011612 */
[C---:B-1----:R-:W-:Y:S02]  /*0ab0*/  SHF.L.W.U32.HI R24, R3.reuse, 0x2, R18 ;  /* 0x0000000203187819 */ /* 0x042fe40000010e12 */
[----:B------:R-:W-:Y:S02]  /*0ac0*/  SHF.L.U32 R3, R3, 0x2, RZ ;  /* 0x0000000203037819 */ /* 0x000fe400000006ff */
[----:B------:R-:W-:-:S02]  /*0ad0*/  SHF.R.S32.HI R16, RZ, 0x1f, R24 ;  /* 0x0000001fff107819 */ /* 0x000fc40000011418 */
[----:B------:R-:W-:Y:S02]  /*0ae0*/  LEA.HI R19, R24, R19, RZ, 0x1 ;  /* 0x0000001318137211 */ /* 0x000fe400078f08ff */
[C---:B------:R-:W-:Y:S02]  /*0af0*/  LOP3.LUT R2, R16.reuse, R3, RZ, 0x3c, !PT ;  /* 0x0000000310027212 */ /* 0x040fe400078e3cff */
[----:B------:R-:W-:Y:S01]  /*0b00*/  LOP3.LUT R3, R16, R24, RZ, 0x3c, !PT ;  /* 0x0000001810037212 */ /* 0x000fe200078e3cff */
[----:B------:R-:W-:Y:S01]  /*0b10*/  IMAD.MOV R18, RZ, RZ, -R19 ;  /* 0x000000ffff127224 */ /* 0x000fe200078e0a13 */
[----:B------:R-:W-:-:S03]  /*0b20*/  LOP3.LUT R21, R24, R21, RZ, 0x3c, !PT ;  /* 0x0000001518157212 */ /* 0x000fc600078e3cff */
[----:B------:R-:W-:Y:S01]  /*0b30*/  @!P1 IMAD.MOV.U32 R19, RZ, RZ, R18 ;  /* 0x000000ffff139224 */ /* 0x000fe200078e0012 */
[----:B------:R-:W1:Y:S01]  /*0b40*/  I2F.F64.S64 R2, R2 ;  /* 0x0000000200027312 */ /* 0x000e620000301c00 */
[----:B------:R-:W-:Y:S01]  /*0b50*/  ISETP.GE.AND P0, PT, R21, RZ, PT ;  /* 0x000000ff1500720c */ /* 0x000fe20003f06270 */
[----:B-1----:R-:W-:-:S10]  /*0b60*/  DMUL R16, R2, UR4 ;  /* 0x0000000402107c28 */ /* 0x002fd40008000000 */
[----:B------:R-:W1:Y:S02]  /*0b70*/  F2F.F32.F64 R16, R16 ;  /* 0x0000001000107310 */ /* 0x000e640000301000 */
[----:B01----:R-:W-:-:S07]  /*0b80*/  FSEL R18, -R16, R16, !P0 ;  /* 0x0000001010127208 */ /* 0x003fce0004000100 */
.L_x_63:
[----:B------:R-:W-:Y:S05]  /*0b90*/  BSYNC.RECONVERGENT B0 ;  /* 0x0000000000007941 */ /* 0x000fea0003800200 */
.L_x_62:
[----:B------:R-:W0:Y:S01]  /*0ba0*/  LDC.64 R2, c[0x0][0x390] ;  /* 0x0000e400ff027b82 */ /* 0x000e220000000a00 */
[----:B------:R-:W1:Y:S01]  /*0bb0*/  LDCU UR4, c[0x0][0x380] ;  /* 0x00007000ff0477ac */ /* 0x000e620008000800 */
[----:B0-----:R-:W-:-:S06]  /*0bc0*/  IMAD.WIDE.U32 R2, R12, 0x4, R2 ;  /* 0x000000040c027825 */ /* 0x001fcc00078e0002 */
[----:B------:R0:W2:Y:S01]  /*0bd0*/  LDG.E.CONSTANT R2, desc[UR6][R2.64] ;  /* 0x0000000602027981 */ /* 0x0000a2000c1e9900 */
[----:B------:R-:W-:Y:S01]  /*0be0*/  FMUL R16, R18, R18 ;  /* 0x0000001212107220 */ /* 0x000fe20000400000 */
[C---:B------:R-:W-:Y:S01]  /*0bf0*/  LOP3.LUT R17, R19.reuse, 0x1, RZ, 0xc0, !PT ;  /* 0x0000000113117812 */ /* 0x040fe200078ec0ff */
[----:B------:R-:W-:Y:S01]  /*0c00*/  VIADD R12, R12, 0x1 ;  /* 0x000000010c0c7836 */ /* 0x000fe20000000000 */
[----:B------:R-:W-:Y:S01]  /*0c10*/  LOP3.LUT P1, RZ, R19, 0x2, RZ, 0xc0, !PT ;  /* 0x0000000213ff7812 */ /* 0x000fe2000782c0ff */
[----:B------:R-:W-:Y:S01]  /*0c20*/  FFMA R13, R16, R13, -0.0013887860113754868507 ;  /* 0xbab607ed100d7423 */ /* 0x000fe2000000000d */
[----:B------:R-:W-:Y:S01]  /*0c30*/  ISETP.NE.U32.AND P0, PT, R17, 0x1, PT ;  /* 0x000000011100780c */ /* 0x000fe20003f05070 */
[----:B------:R-:W-:-:S03]  /*0c40*/  FFMA R9, R14, R14, R9 ;  /* 0x0000000e0e097223 */ /* 0x000fc60000000009 */
[----:B------:R-:W-:Y:S02]  /*0c50*/  FSEL R15, R15, 0.041666727513074874878, P0 ;  /* 0x3d2aaabb0f0f7808 */ /* 0x000fe40000000000 */
[----:B------:R-:W-:Y:S02]  /*0c60*/  FSEL R13, R13, -0.00019574658654164522886, !P0 ;  /* 0xb94d41530d0d7808 */ /* 0x000fe40004000000 */
[----:B------:R-:W-:Y:S02]  /*0c70*/  FSEL R20, -R20, -0.4999999701976776123, P0 ;  /* 0xbeffffff14147808 */ /* 0x000fe40000000100 */
[----:B------:R-:W-:Y:S01]  /*0c80*/  FSEL R18, R18, 1, P0 ;  /* 0x3f80000012127808 */ /* 0x000fe20000000000 */
[----:B------:R-:W-:Y:S01]  /*0c90*/  FFMA R13, R16, R13, R15 ;  /* 0x0000000d100d7223 */ /* 0x000fe2000000000f */
[----:B-1----:R-:W-:-:S03]  /*0ca0*/  ISETP.NE.AND P0, PT, R12, UR4, PT ;  /* 0x000000040c007c0c */ /* 0x002fc6000bf05270 */
[C---:B------:R-:W-:Y:S01]  /*0cb0*/  FFMA R13, R16.reuse, R13, R20 ;  /* 0x0000000d100d7223 */ /* 0x040fe20000000014 */
[----:B0-----:R-:W-:-:S04]  /*0cc0*/  FFMA R3, R16, R18, RZ ;  /* 0x0000001210037223 */ /* 0x001fc800000000ff */
[----:B------:R-:W-:-:S04]  /*0cd0*/  FFMA R3, R3, R13, R18 ;  /* 0x0000000d03037223 */ /* 0x000fc80000000012 */
[----:B------:R-:W-:-:S04]  /*0ce0*/  @P1 FADD R3, RZ, -R3 ;  /* 0x80000003ff031221 */ /* 0x000fc80000000000 */
[CC--:B------:R-:W-:Y:S01]  /*0cf0*/  FFMA R11, R14.reuse, R3.reuse, R11 ;  /* 0x000000030e0b7223 */ /* 0x0c0fe2000000000b */
[C---:B------:R-:W-:Y:S01]  /*0d00*/  FFMA R10, R3.reuse, R3, R10 ;  /* 0x00000003030a7223 */ /* 0x040fe2000000000a */
[-C--:B--2---:R-:W-:Y:S01]  /*0d10*/  FFMA R7, R14, R2.reuse, R7 ;  /* 0x000000020e077223 */ /* 0x084fe20000000007 */
[----:B------:R-:W-:Y:S01]  /*0d20*/  FFMA R8, R3, R2, R8 ;  /* 0x0000000203087223 */ /* 0x000fe20000000008 */
[----:B------:R-:W-:Y:S06]  /*0d30*/  @P0 BRA `(.L_x_65) ;  /* 0xfffffff400600947 */ /* 0x000fec000383ffff */
.L_x_58:
[----:B------:R-:W-:Y:S01]  /*0d40*/  FADD R13, R11, R11 ;  /* 0x0000000b0b0d7221 */ /* 0x000fe20000000000 */
[----:B------:R-:W-:Y:S01]  /*0d50*/  FADD R14, -R10, R9 ;  /* 0x000000090a0e7221 */ /* 0x000fe20000000100 */
[----:B------:R-:W-:Y:S04]  /*0d60*/  BSSY.RECONVERGENT B0, `(.L_x_66) ;  /* 0x0000010000007945 */ /* 0x000fe80003800200 */
[----:B------:R-:W-:-:S04]  /*0d70*/  FSETP.GT.AND P2, PT, |R13|, |R14|, PT ;  /* 0x4000000e0d00720b */ /* 0x000fc80003f44200 */
[----:B------:R-:W-:Y:S02]  /*0d80*/  FSEL R15, |R13|, |R14|, P2 ;  /* 0x4000000e0d0f7208 */ /* 0x000fe40001000200 */
[----:B------:R-:W-:Y:S02]  /*0d90*/  FSEL R2, |R14|, |R13|, P2 ;  /* 0x4000000d0e027208 */ /* 0x000fe40001000200 */
[----:B------:R-:W0:Y:S08]  /*0da0*/  MUFU.RCP R12, R15 ;  /* 0x0000000f000c7308 */ /* 0x000e300000001000 */
[----:B------:R-:W1:Y:S01]  /*0db0*/  FCHK P0, R2, R15 ;  /* 0x0000000f02007302 */ /* 0x000e620000000000 */
[----:B0-----:R-:W-:-:S04]  /*0dc0*/  FFMA R3, -R15, R12, 1 ;  /* 0x3f8000000f037423 */ /* 0x001fc8000000010c */
[----:B------:R-:W-:-:S04]  /*0dd0*/  FFMA R3, R12, R3, R12 ;  /* 0x000000030c037223 */ /* 0x000fc8000000000c */
[----:B------:R-:W-:-:S04]  /*0de0*/  FFMA R12, R2, R3, RZ ;  /* 0x00000003020c7223 */ /* 0x000fc800000000ff */
[----:B------:R-:W-:-:S04]  /*0df0*/  FFMA R16, -R15, R12, R2 ;  /* 0x0000000c0f107223 */ /* 0x000fc80000000102 */
[----:B------:R-:W-:Y:S01]  /*0e00*/  FFMA R3, R3, R16, R12 ;  /* 0x0000001003037223 */ /* 0x000fe2000000000c */
[----:B-1----:R-:W-:Y:S06]  /*0e10*/  @!P0 BRA `(.L_x_67) ;  /* 0x0000000000108947 */ /* 0x002fec0003800000 */
[----:B------:R-:W-:Y:S01]  /*0e20*/  IMAD.MOV.U32 R3, RZ, RZ, R15 ;  /* 0x000000ffff037224 */ /* 0x000fe200078e000f */
[----:B------:R-:W-:-:S07]  /*0e30*/  MOV R16, 0xe50 ;  /* 0x00000e5000107802 */ /* 0x000fce0000000f00 */
[----:B-----5:R-:W-:Y:S05]  /*0e40*/  CALL.REL.NOINC `($__internal_1_$__cuda_sm3x_div_rn_noftz_f32_slowpath) ;  /* 0x0000000c00dc7944 */ /* 0x020fea0003c00000 */
[----:B------:R-:W-:-:S07]  /*0e50*/  MOV R3, R12 ;  /* 0x0000000c00037202 */ /* 0x000fce0000000f00 */
.L_x_67:
[----:B------:R-:W-:Y:S05]  /*0e60*/  BSYNC.RECONVERGENT B0 ;  /* 0x0000000000007941 */ /* 0x000fea0003800200 */
.L_x_66:
[----:B------:R-:W-:Y:S02]  /*0e70*/  IMAD.MOV.U32 R17, RZ, RZ, 0x3b33710b ;  /* 0x3b33710bff117424 */ /* 0x000fe400078e00ff */
[----:B------:R-:W-:Y:S01]  /*0e80*/  FMUL R2, R3, R3 ;  /* 0x0000000303027220 */ /* 0x000fe20000400000 */
[----:B------:R-:W-:Y:S01]  /*0e90*/  IMAD.MOV.U32 R19, RZ, RZ, 0x3f6ee581 ;  /* 0x3f6ee581ff137424 */ /* 0x000fe200078e00ff */
[----:B------:R-:W-:Y:S01]  /*0ea0*/  ISETP.GE.AND P0, PT, R14, RZ, PT ;  /* 0x000000ff0e00720c */ /* 0x000fe20003f06270 */
[----:B------:R-:W-:Y:S01]  /*0eb0*/  BSSY.RECONVERGENT B0, `(.L_x_68) ;  /* 0x0000024000007945 */ /* 0x000fe20003800200 */
[----:B------:R-:W-:Y:S01]  /*0ec0*/  FFMA R17, R2, R17, -0.015681877732276916504 ;  /* 0xbc80774802117423 */ /* 0x000fe20000000011 */
[----:B------:R-:W-:Y:S02]  /*0ed0*/  FSETP.NEU.AND P3, PT, |R14|, |R13|, PT ;  /* 0x4000000d0e00720b */ /* 0x000fe40003f6d200 */
[----:B------:R-:W-:Y:S01]  /*0ee0*/  FSETP.NEU.AND P1, PT, R15, RZ, PT ;  /* 0x000000ff0f00720b */ /* 0x000fe20003f2d000 */
[----:B------:R-:W-:Y:S01]  /*0ef0*/  FFMA R17, R2, R17, 0.042200751602649688721 ;  /* 0x3d2cdab202117423 */ /* 0x000fe20000000011 */
[----:B------:R-:W-:-:S03]  /*0f00*/  FSEL R12, R19, 1.8663789033889770508, P2 ;  /* 0x3feee581130c7808 */ /* 0x000fc60001000000 */
[----:B------:R-:W-:-:S04]  /*0f10*/  FFMA R17, R2, R17, -0.074792981147766113281 ;  /* 0xbd992d1002117423 */ /* 0x000fc80000000011 */
[----:B------:R-:W-:-:S04]  /*0f20*/  FFMA R17, R2, R17, 0.10640415549278259277 ;  /* 0x3dd9ea6c02117423 */ /* 0x000fc80000000011 */
[----:B------:R-:W-:-:S04]  /*0f30*/  FFMA R17, R2, R17, -0.14207722246646881104 ;  /* 0xbe117cb102117423 */ /* 0x000fc80000000011 */
[----:B------:R-:W-:-:S04]  /*0f40*/  FFMA R17, R2, R17, 0.19993925094604492188 ;  /* 0x3e4cbce002117423 */ /* 0x000fc80000000011 */
[----:B------:R-:W-:-:S04]  /*0f50*/  FFMA R17, R2, R17, -0.33333197236061096191 ;  /* 0xbeaaaa7d02117423 */ /* 0x000fc80000000011 */
[----:B------:R-:W-:-:S04]  /*0f60*/  FMUL R2, R2, R17 ;  /* 0x0000001102027220 */ /* 0x000fc80000400000 */
[----:B------:R-:W-:Y:S01]  /*0f70*/  FFMA R2, R2, R3, R3 ;  /* 0x0000000302027223 */ /* 0x000fe20000000003 */
[----:B-----5:R-:W-:-:S03]  /*0f80*/  FADD R3, R6, R6 ;  /* 0x0000000606037221 */ /* 0x020fc60000000000 */
[----:B------:R-:W-:Y:S01]  /*0f90*/  FFMA R17, R19, 1.6832555532455444336, -R2 ;  /* 0x3fd774eb13117823 */ /* 0x000fe20000000802 */
[----:B------:R-:W0:Y:S04]  /*0fa0*/  MUFU.RCP R18, R3 ;  /* 0x0000000300127308 */ /* 0x000e280000001000 */
[-C--:B------:R-:W-:Y:S02]  /*0fb0*/  FSEL R16, R17, R2.reuse, P2 ;  /* 0x0000000211107208 */ /* 0x080fe40001000000 */
[----:B------:R-:W-:Y:S01]  /*0fc0*/  FSEL R17, R2, -R2, P2 ;  /* 0x8000000202117208 */ /* 0x000fe20001000000 */
[----:B------:R-:W-:-:S04]  /*0fd0*/  IMAD.MOV.U32 R2, RZ, RZ, 0x4016cbe4 ;  /* 0x4016cbe4ff027424 */ /* 0x000fc800078e00ff */
[----:B------:R-:W-:Y:S01]  /*0fe0*/  @!P0 FFMA R16, R12, 1.6832555532455444336, R17 ;  /* 0x3fd774eb0c108823 */ /* 0x000fe20000000011 */
[----:B------:R-:W-:Y:S01]  /*0ff0*/  @!P3 FSEL R16, R2, 0.78539818525314331055, !P0 ;  /* 0x3f490fdb0210b808 */ /* 0x000fe20004000000 */
[----:B------:R-:W-:Y:S01]  /*1000*/  FADD R2, |R13|, |R14| ;  /* 0x4000000e0d027221 */ /* 0x000fe20000000200 */
[----:B------:R-:W-:Y:S01]  /*1010*/  @!P1 FSEL R16, RZ, 3.1415927410125732422, P0 ;  /* 0x40490fdbff109808 */ /* 0x000fe20000000000 */
[----:B0-----:R-:W-:-:S03]  /*1020*/  FFMA R15, -R3, R18, 1 ;  /* 0x3f800000030f7423 */ /* 0x001fc60000000112 */
[----:B------:R-:W-:Y:S02]  /*1030*/  FSETP.NAN.AND P0, PT, R2, R2, PT ;  /* 0x000000020200720b */ /* 0x000fe40003f08000 */
[----:B------:R-:W-:Y:S01]  /*1040*/  LOP3.LUT R13, R16, 0x80000000, R13, 0xb8, !PT ;  /* 0x80000000100d7812 */ /* 0x000fe200078eb80d */
[----:B------:R-:W-:-:S03]  /*1050*/  FFMA R15, R18, R15, R18 ;  /* 0x0000000f120f7223 */ /* 0x000fc60000000012 */
[----:B------:R-:W-:-:S05]  /*1060*/  FSEL R2, R2, R13, P0 ;  /* 0x0000000d02027208 */ /* 0x000fca0000000000 */
[----:B------:R-:W-:Y:S01]  /*1070*/  FFMA R12, R2, R15, RZ ;  /* 0x0000000f020c7223 */ /* 0x000fe200000000ff */
[----:B------:R-:W0:Y:S03]  /*1080*/  FCHK P0, R2, R3 ;  /* 0x0000000302007302 */ /* 0x000e260000000000 */
[----:B------:R-:W-:-:S04]  /*1090*/  FFMA R13, -R3, R12, R2 ;  /* 0x0000000c030d7223 */ /* 0x000fc80000000102 */
[----:B------:R-:W-:Y:S01]  /*10a0*/  FFMA R15, R15, R13, R12 ;  /* 0x0000000d0f0f7223 */ /* 0x000fe2000000000c */
[----:B0-----:R-:W-:Y:S06]  /*10b0*/  @!P0 BRA `(.L_x_69) ;  /* 0x00000000000c8947 */ /* 0x001fec0003800000 */
[----:B------:R-:W-:-:S07]  /*10c0*/  MOV R16, 0x10e0 ;  /* 0x000010e000107802 */ /* 0x000fce0000000f00 */
[----:B------:R-:W-:Y:S05]  /*10d0*/  CALL.REL.NOINC `($__internal_1_$__cuda_sm3x_div_rn_noftz_f32_slowpath) ;  /* 0x0000000c00387944 */ /* 0x000fea0003c00000 */
[----:B------:R-:W-:-:S07]  /*10e0*/  IMAD.MOV.U32 R15, RZ, RZ, R12 ;  /* 0x000000ffff0f7224 */ /* 0x000fce00078e000c */
.L_x_69:
[----:B------:R-:W-:Y:S05]  /*10f0*/  BSYNC.RECONVERGENT B0 ;  /* 0x0000000000007941 */ /* 0x000fea0003800200 */
.L_x_68:
[----:B------:R-:W-:Y:S01]  /*1100*/  FMUL R15, R6, R15 ;  /* 0x0000000f060f7220 */ /* 0x000fe20000400000 */
[----:B------:R-:W-:Y:S03]  /*1110*/  BSSY.RECONVERGENT B0, `(.L_x_70) ;  /* 0x000003e000007945 */ /* 0x000fe60003800200 */
[C---:B------:R-:W-:Y:S01]  /*1120*/  FMUL R2, R15.reuse, 0.63661974668502807617 ;  /* 0x3f22f9830f027820 */ /* 0x040fe20000400000 */
[----:B------:R-:W-:-:S03]  /*1130*/  FSETP.GE.AND P0, PT, |R15|, 105615, PT ;  /* 0x47ce47800f00780b */ /* 0x000fc60003f06200 */
[----:B------:R-:W0:Y:S02]  /*1140*/  F2I.NTZ R12, R2 ;  /* 0x00000002000c7305 */ /* 0x000e240000203100 */
[-C--:B0-----:R-:W-:Y:S02]  /*1150*/  I2FP.F32.S32 R18, R12.reuse ;  /* 0x0000000c00127245 */ /* 0x081fe40000201400 */
[----:B------:R-:W-:-:S03]  /*1160*/  MOV R19, R12 ;  /* 0x0000000c00137202 */ /* 0x000fc60000000f00 */
[----:B------:R-:W-:-:S04]  /*1170*/  FFMA R3, R18, -1.5707962512969970703, R15 ;  /* 0xbfc90fda12037823 */ /* 0x000fc8000000000f */
[----:B------:R-:W-:-:S04]  /*1180*/  FFMA R3, R18, -7.5497894158615963534e-08, R3 ;  /* 0xb3a2216812037823 */ /* 0x000fc80000000003 */
[----:B------:R-:W-:-:S04]  /*1190*/  FFMA R18, R18, -5.3903029534742383927e-15, R3 ;  /* 0xa7c234c512127823 */ /* 0x000fc80000000003 */
[----:B------:R-:W-:Y:S01]  /*11a0*/  IMAD.MOV.U32 R3, RZ, RZ, R18 ;  /* 0x000000ffff037224 */ /* 0x000fe200078e0012 */
[----:B------:R-:W-:Y:S06]  /*11b0*/  @!P0 BRA `(.L_x_71) ;  /* 0x0000000000cc8947 */ /* 0x000fec0003800000 */
[----:B------:R-:W-:-:S13]  /*11c0*/  FSETP.NEU.AND P1, PT, |R15|, +INF , PT ;  /* 0x7f8000000f00780b */ /* 0x000fda0003f2d200 */
[----:B------:R-:W-:Y:S01]  /*11d0*/  @!P1 FMUL R3, RZ, R15 ;  /* 0x0000000fff039220 */ /* 0x000fe20000400000 */
[----:B------:R-:W-:Y:S01]  /*11e0*/  @!P1 IMAD.MOV.U32 R12, RZ, RZ, RZ ;  /* 0x000000ffff0c9224 */ /* 0x000fe200078e00ff */
[----:B------:R-:W-:Y:S06]  /*11f0*/  @!P1 BRA `(.L_x_71) ;  /* 0x0000000000bc9947 */ /* 0x000fec0003800000 */
[----:B------:R-:W0:Y:S01]  /*1200*/  LDC.64 R2, c[0x4][RZ] ;  /* 0x01000000ff027b82 */ /* 0x000e220000000a00 */
[----:B------:R-:W-:Y:S02]  /*1210*/  IMAD.SHL.U32 R6, R15, 0x100, RZ ;  /* 0x000001000f067824 */ /* 0x000fe400078e00ff */
[----:B------:R-:W-:Y:S02]  /*1220*/  HFMA2 R20, -RZ, RZ, 0, 0 ;  /* 0x00000000ff147431 */ /* 0x000fe400000001ff */
[----:B------:R-:W-:Y:S01]  /*1230*/  IMAD.MOV.U32 R14, RZ, RZ, RZ ;  /* 0x000000ffff0e7224 */ /* 0x000fe200078e00ff */
[----:B------:R-:W-:Y:S01]  /*1240*/  UMOV UR4, URZ ;  /* 0x000000ff00047c82 */ /* 0x000fe20008000000 */
[----:B------:R-:W-:-:S07]  /*1250*/  LOP3.LUT R23, R6, 0x80000000, RZ, 0xfc, !PT ;  /* 0x8000000006177812 */ /* 0x000fce00078efcff */
.L_x_72:
[----:B0-----:R-:W-:-:S05]  /*1260*/  IMAD.WIDE.U32 R16, R20, 0x4, R2 ;  /* 0x0000000414107825 */ /* 0x001fca00078e0002 */
        /* <DEDUP_REMOVED lines=16> */
[----:B-1----:R-:W2:Y:S04]  /*1370*/  LDL R6, [R16+0x18] ;  /* 0x0000180010067983 */ /* 0x002ea80000100800 */
        /* <DEDUP_REMOVED lines=8> */
[C---:B------:R-:W-:Y:S01]  /*1400*/  SHF.L.W.U32.HI R12, R3.reuse, 0x2, R6 ;  /* 0x00000002030c7819 */ /* 0x040fe20000010e06 */
[----:B------:R-:W-:-:S03]  /*1410*/  IMAD.SHL.U32 R3, R3, 0x4, RZ ;  /* 0x0000000403037824 */ /* 0x000fc600078e00ff */
[----:B------:R-:W-:-:S04]  /*1420*/  SHF.R.S32.HI R13, RZ, 0x1f, R12 ;  /* 0x0000001fff0d7819 */ /* 0x000fc8000001140c */
[C---:B------:R-:W-:Y:S02]  /*1430*/  LOP3.LUT R2, R13.reuse, R3, RZ, 0x3c, !PT ;  /* 0x000000030d027212 */ /* 0x040fe400078e3cff */
[----:B------:R-:W-:Y:S02]  /*1440*/  LOP3.LUT R3, R13, R12, RZ, 0x3c, !PT ;  /* 0x0000000c0d037212 */ /* 0x000fe400078e3cff */
[----:B------:R-:W-:Y:S02]  /*1450*/  SHF.R.U32.HI R13, RZ, 0x1e, R6 ;  /* 0x0000001eff0d7819 */ /* 0x000fe40000011606 */
[C---:B------:R-:W-:Y:S02]  /*1460*/  LOP3.LUT R6, R12.reuse, R15, RZ, 0x3c, !PT ;  /* 0x0000000f0c067212 */ /* 0x040fe400078e3cff */
[----:B------:R-:W1:Y:S01]  /*1470*/  I2F.F64.S64 R2, R2 ;  /* 0x0000000200027312 */ /* 0x000e620000301c00 */
[----:B------:R-:W-:Y:S02]  /*1480*/  LEA.HI R12, R12, R13, RZ, 0x1 ;  /* 0x0000000d0c0c7211 */ /* 0x000fe400078f08ff */
[----:B------:R-:W-:-:S02]  /*1490*/  ISETP.GE.AND P2, PT, R6, RZ, PT ;  /* 0x000000ff0600720c */ /* 0x000fc40003f46270 */
[----:B------:R-:W-:-:S05]  /*14a0*/  IADD3 R6, PT, PT, -R12, RZ, RZ ;  /* 0x000000ff0c067210 */ /* 0x000fca0007ffe1ff */
[----:B------:R-:W-:Y:S01]  /*14b0*/  @!P1 IMAD.MOV.U32 R12, RZ, RZ, R6 ;  /* 0x000000ffff0c9224 */ /* 0x000fe200078e0006 */
[----:B-1----:R-:W-:-:S10]  /*14c0*/  DMUL R16, R2, UR4 ;  /* 0x0000000402107c28 */ /* 0x002fd40008000000 */
[----:B------:R-:W1:Y:S02]  /*14d0*/  F2F.F32.F64 R16, R16 ;  /* 0x0000001000107310 */ /* 0x000e640000301000 */
[----:B01----:R-:W-:-:S07]  /*14e0*/  FSEL R3, -R16, R16, !P2 ;  /* 0x0000001010037208 */ /* 0x003fce0005000100 */
.L_x_71:
[----:B------:R-:W-:Y:S05]  /*14f0*/  BSYNC.RECONVERGENT B0 ;  /* 0x0000000000007941 */ /* 0x000fea0003800200 */
.L_x_70:
[----:B------:R-:W-:Y:S02]  /*1500*/  IMAD.MOV.U32 R14, RZ, RZ, 0x37cbac00 ;  /* 0x37cbac00ff0e7424 */ /* 0x000fe400078e00ff */
[----:B------:R-:W-:Y:S01]  /*1510*/  FMUL R13, R3, R3 ;  /* 0x00000003030d7220 */ /* 0x000fe20000400000 */
[----:B------:R-:W-:Y:S01]  /*1520*/  LOP3.LUT R6, R12, 0x1, RZ, 0xc0, !PT ;  /* 0x000000010c067812 */ /* 0x000fe200078ec0ff */
[----:B------:R-:W-:Y:S01]  /*1530*/  IMAD.MOV.U32 R20, RZ, RZ, 0x3c0885e4 ;  /* 0x3c0885e4ff147424 */ /* 0x000fe200078e00ff */
[----:B------:R-:W-:Y:S01]  /*1540*/  MOV R21, 0x3e2aaaa8 ;  /* 0x3e2aaaa800157802 */ /* 0x000fe20000000f00 */
[----:B------:R-:W-:Y:S01]  /*1550*/  FFMA R2, R13, R14, -0.0013887860113754868507 ;  /* 0xbab607ed0d027423 */ /* 0x000fe2000000000e */
[----:B------:R-:W-:Y:S01]  /*1560*/  ISETP.NE.U32.AND P1, PT, R6, 0x1, PT ;  /* 0x000000010600780c */ /* 0x000fe20003f25070 */
[----:B------:R-:W-:Y:S01]  /*1570*/  VIADD R16, R12, 0x1 ;  /* 0x000000010c107836 */ /* 0x000fe20000000000 */
[----:B------:R-:W-:Y:S02]  /*1580*/  BSSY.RECONVERGENT B0, `(.L_x_73) ;  /* 0x000003f000007945 */ /* 0x000fe40003800200 */
        /* <DEDUP_REMOVED lines=13> */
[----:B------:R-:W-:Y:S01]  /*1660*/  @!P0 IMAD.MOV.U32 R19, RZ, RZ, RZ ;  /* 0x000000ffff138224 */ /* 0x000fe200078e00ff */
[----:B------:R-:W-:Y:S06]  /*1670*/  @!P0 BRA `(.L_x_74) ;  /* 0x0000000000bc8947 */ /* 0x000fec0003800000 */
[----:B------:R-:W0:Y:S01]  /*1680*/  LDC.64 R2, c[0x4][RZ] ;  /* 0x01000000ff027b82 */ /* 0x000e220000000a00 */
[----:B------:R-:W-:Y:S01]  /*1690*/  IMAD.SHL.U32 R16, R15, 0x100, RZ ;  /* 0x000001000f107824 */ /* 0x000fe200078e00ff */
[----:B------:R-:W-:Y:S01]  /*16a0*/  UMOV UR4, URZ ;  /* 0x000000ff00047c82 */ /* 0x000fe20008000000 */
[----:B------:R-:W-:Y:S02]  /*16b0*/  IMAD.MOV.U32 R6, RZ, RZ, RZ ;  /* 0x000000ffff067224 */ /* 0x000fe400078e00ff */
[----:B------:R-:W-:Y:S01]  /*16c0*/  IMAD.MOV.U32 R12, RZ, RZ, RZ ;  /* 0x000000ffff0c7224 */ /* 0x000fe200078e00ff */
[----:B------:R-:W-:-:S07]  /*16d0*/  LOP3.LUT R25, R16, 0x80000000, RZ, 0xfc, !PT ;  /* 0x8000000010197812 */ /* 0x000fce00078efcff */
.L_x_75:
[----:B0-----:R-:W-:-:S06]  /*16e0*/  IMAD.WIDE.U32 R16, R12, 0x4, R2 ;  /* 0x000000040c107825 */ /* 0x001fcc00078e0002 */
[----:B------:R-:W2:Y:S01]  /*16f0*/  LDG.E.CONSTANT R16, desc[UR6][R16.64] ;  /* 0x0000000610107981 */ /* 0x000ea2000c1e9900 */
[C---:B-1----:R-:W-:Y:S01]  /*1700*/  LEA R22, R12.reuse, R1, 0x2 ;  /* 0x000000010c167211 */ /* 0x042fe200078e10ff */
        /* <DEDUP_REMOVED lines=24> */
[C---:B------:R-:W-:Y:S01]  /*1890*/  SHF.L.W.U32.HI R18, R3.reuse, 0x2, R12 ;  /* 0x0000000203127819 */ /* 0x040fe20000010e0c */
[----:B------:R-:W-:-:S03]  /*18a0*/  IMAD.SHL.U32 R3, R3, 0x4, RZ ;  /* 0x0000000403037824 */ /* 0x000fc600078e00ff */
[----:B------:R-:W-:Y:S02]  /*18b0*/  SHF.R.S32.HI R16, RZ, 0x1f, R18 ;  /* 0x0000001fff107819 */ /* 0x000fe40000011412 */
[----:B------:R-:W-:Y:S02]  /*18c0*/  LEA.HI R19, R18, R19, RZ, 0x1 ;  /* 0x0000001312137211 */ /* 0x000fe400078f08ff */
[C---:B------:R-:W-:Y:S02]  /*18d0*/  LOP3.LUT R2, R16.reuse, R3, RZ, 0x3c, !PT ;  /* 0x0000000310027212 */ /* 0x040fe400078e3cff */
[----:B------:R-:W-:Y:S01]  /*18e0*/  LOP3.LUT R3, R16, R18, RZ, 0x3c, !PT ;  /* 0x0000001210037212 */ /* 0x000fe200078e3cff */
[----:B0-----:R-:W-:Y:S01]  /*18f0*/  IMAD.MOV R6, RZ, RZ, -R19 ;  /* 0x000000ffff067224 */ /* 0x001fe200078e0a13 */
[----:B------:R-:W-:-:S04]  /*1900*/  LOP3.LUT R15, R18, R15, RZ, 0x3c, !PT ;  /* 0x0000000f120f7212 */ /* 0x000fc800078e3cff */
[----:B------:R-:W0:Y:S01]  /*1910*/  I2F.F64.S64 R2, R2 ;  /* 0x0000000200027312 */ /* 0x000e220000301c00 */
[----:B------:R-:W-:Y:S02]  /*1920*/  ISETP.GE.AND P0, PT, R15, RZ, PT ;  /* 0x000000ff0f00720c */ /* 0x000fe40003f06270 */
[----:B------:R-:W-:Y:S01]  /*1930*/  @!P1 MOV R19, R6 ;  /* 0x0000000600139202 */ /* 0x000fe20000000f00 */
[----:B0-----:R-:W-:-:S10]  /*1940*/  DMUL R16, R2, UR4 ;  /* 0x0000000402107c28 */ /* 0x001fd40008000000 */
[----:B------:R-:W0:Y:S02]  /*1950*/  F2F.F32.F64 R16, R16 ;  /* 0x0000001000107310 */ /* 0x000e240000301000 */
[----:B0-----:R-:W-:-:S07]  /*1960*/  FSEL R18, -R16, R16, !P0 ;  /* 0x0000001010127208 */ /* 0x001fce0004000100 */
.L_x_74:
[----:B------:R-:W-:Y:S05]  /*1970*/  BSYNC.RECONVERGENT B0 ;  /* 0x0000000000007941 */ /* 0x000fea0003800200 */
.L_x_73:
[----:B------:R-:W-:Y:S01]  /*1980*/  FMUL R3, R18, R18 ;  /* 0x0000001212037220 */ /* 0x000fe20000400000 */
[C---:B------:R-:W-:Y:S01]  /*1990*/  LOP3.LUT R2, R19.reuse, 0x1, RZ, 0xc0, !PT ;  /* 0x0000000113027812 */ /* 0x040fe200078ec0ff */
[----:B------:R-:W-:Y:S01]  /*19a0*/  BSSY.RECONVERGENT B0, `(.L_x_76) ;  /* 0x0000023000007945 */ /* 0x000fe20003800200 */
[----:B------:R-:W-:Y:S01]  /*19b0*/  LOP3.LUT P1, RZ, R19, 0x2, RZ, 0xc0, !PT ;  /* 0x0000000213ff7812 */ /* 0x000fe2000782c0ff */
[----:B------:R-:W-:Y:S01]  /*19c0*/  FFMA R14, R3, R14, -0.0013887860113754868507 ;  /* 0xbab607ed030e7423 */ /* 0x000fe2000000000e */
[----:B------:R-:W-:-:S04]  /*19d0*/  ISETP.NE.U32.AND P0, PT, R2, 0x1, PT ;  /* 0x000000010200780c */ /* 0x000fc80003f05070 */
[----:B------:R-:W-:Y:S02]  /*19e0*/  FSEL R20, R20, 0.041666727513074874878, P0 ;  /* 0x3d2aaabb14147808 */ /* 0x000fe40000000000 */
[----:B------:R-:W-:Y:S02]  /*19f0*/  FSEL R14, R14, -0.00019574658654164522886, !P0 ;  /* 0xb94d41530e0e7808 */ /* 0x000fe40004000000 */
[----:B------:R-:W-:Y:S02]  /*1a00*/  FSEL R2, R18, 1, P0 ;  /* 0x3f80000012027808 */ /* 0x000fe40000000000 */
[----:B------:R-:W-:Y:S01]  /*1a10*/  FSEL R21, -R21, -0.4999999701976776123, P0 ;  /* 0xbeffffff15157808 */ /* 0x000fe20000000100 */
[C---:B------:R-:W-:Y:S02]  /*1a20*/  FFMA R14, R3.reuse, R14, R20 ;  /* 0x0000000e030e7223 */ /* 0x040fe40000000014 */
[C---:B------:R-:W-:Y:S02]  /*1a30*/  FFMA R15, R3.reuse, R2, RZ ;  /* 0x00000002030f7223 */ /* 0x040fe400000000ff */
[----:B------:R-:W-:-:S04]  /*1a40*/  FFMA R14, R3, R14, R21 ;  /* 0x0000000e030e7223 */ /* 0x000fc80000000015 */
[----:B------:R-:W-:Y:S01]  /*1a50*/  FFMA R15, R15, R14, R2 ;  /* 0x0000000e0f0f7223 */ /* 0x000fe20000000002 */
[C---:B------:R-:W-:Y:S01]  /*1a60*/  FADD R2, R13.reuse, R13 ;  /* 0x0000000d0d027221 */ /* 0x040fe20000000000 */
[----:B------:R-:W-:Y:S02]  /*1a70*/  FMUL R14, R13, R13 ;  /* 0x0000000d0d0e7220 */ /* 0x000fe40000400000 */
[----:B------:R-:W-:-:S04]  /*1a80*/  @P1 FADD R15, RZ, -R15 ;  /* 0x8000000fff0f1221 */ /* 0x000fc80000000000 */
[----:B------:R-:W-:-:S04]  /*1a90*/  FMUL R2, R15, R2 ;  /* 0x000000020f027220 */ /* 0x000fc80000400000 */
[----:B------:R-:W-:Y:S01]  /*1aa0*/  FMUL R19, R2, R11 ;  /* 0x0000000b02137220 */ /* 0x000fe20000400000 */
[----:B------:R-:W-:-:S03]  /*1ab0*/  FMUL R11, R15, R15 ;  /* 0x0000000f0f0b7220 */ /* 0x000fc60000400000 */
[----:B------:R-:W-:-:S04]  /*1ac0*/  FFMA R2, R14, R9, R19 ;  /* 0x000000090e027223 */ /* 0x000fc80000000013 */
[----:B------:R-:W-:Y:S01]  /*1ad0*/  FFMA R17, R11, R10, R2 ;  /* 0x0000000a0b117223 */ /* 0x000fe20000000002 */
[----:B------:R-:W-:-:S03]  /*1ae0*/  FMUL R2, R15, R8 ;  /* 0x000000080f027220 */ /* 0x000fc60000400000 */
[----:B------:R-:W0:Y:S01]  /*1af0*/  MUFU.RCP R3, R17 ;  /* 0x0000001100037308 */ /* 0x000e220000001000 */
[----:B------:R-:W-:-:S04]  /*1b00*/  FFMA R2, R13, R7, R2 ;  /* 0x000000070d027223 */ /* 0x000fc80000000002 */
[----:B------:R-:W-:-:S04]  /*1b10*/  FMUL R2, R2, R2 ;  /* 0x0000000202027220 */ /* 0x000fc80000400000 */
[----:B------:R-:W2:Y:S01]  /*1b20*/  FCHK P0, R2, R17 ;  /* 0x0000001102007302 */ /* 0x000ea20000000000 */
[----:B0-----:R-:W-:-:S04]  /*1b30*/  FFMA R6, -R17, R3, 1 ;  /* 0x3f80000011067423 */ /* 0x001fc80000000103 */
[----:B------:R-:W-:-:S04]  /*1b40*/  FFMA R3, R3, R6, R3 ;  /* 0x0000000603037223 */ /* 0x000fc80000000003 */
[----:B------:R-:W-:-:S04]  /*1b50*/  FFMA R6, R2, R3, RZ ;  /* 0x0000000302067223 */ /* 0x000fc800000000ff */
[----:B------:R-:W-:-:S04]  /*1b60*/  FFMA R12, -R17, R6, R2 ;  /* 0x00000006110c7223 */ /* 0x000fc80000000102 */
[----:B------:R-:W-:Y:S01]  /*1b70*/  FFMA R6, R3, R12, R6 ;  /* 0x0000000c03067223 */ /* 0x000fe20000000006 */
[----:B--2---:R-:W-:Y:S06]  /*1b80*/  @!P0 BRA `(.L_x_77) ;  /* 0x0000000000108947 */ /* 0x004fec0003800000 */
[----:B------:R-:W-:Y:S01]  /*1b90*/  IMAD.MOV.U32 R3, RZ, RZ, R17 ;  /* 0x000000ffff037224 */ /* 0x000fe200078e0011 */
[----:B------:R-:W-:-:S07]  /*1ba0*/  MOV R16, 0x1bc0 ;  /* 0x00001bc000107802 */ /* 0x000fce0000000f00 */
[----:B-1----:R-:W-:Y:S05]  /*1bb0*/  CALL.REL.NOINC `($__internal_1_$__cuda_sm3x_div_rn_noftz_f32_slowpath) ;  /* 0x0000000000807944 */ /* 0x002fea0003c00000 */
[----:B------:R-:W-:-:S07]  /*1bc0*/  IMAD.MOV.U32 R6, RZ, RZ, R12 ;  /* 0x000000ffff067224 */ /* 0x000fce00078e000c */
.L_x_77:
[----:B------:R-:W-:Y:S05]  /*1bd0*/  BSYNC.RECONVERGENT B0 ;  /* 0x0000000000007941 */ /* 0x000fea0003800200 */
.L_x_76:
[----:B------:R-:W-:Y:S01]  /*1be0*/  FFMA R10, R14, R10, -R19 ;  /* 0x0000000a0e0a7223 */ /* 0x000fe20000000813 */
[----:B------:R-:W-:Y:S01]  /*1bf0*/  FMUL R2, R15, R7 ;  /* 0x000000070f027220 */ /* 0x000fe20000400000 */
[----:B------:R-:W-:Y:S02]  /*1c00*/  BSSY.RECONVERGENT B0, `(.L_x_78) ;  /* 0x0000010000007945 */ /* 0x000fe40003800200 */
[----:B------:R-:W-:Y:S01]  /*1c10*/  FFMA R9, R11, R9, R10 ;  /* 0x000000090b097223 */ /* 0x000fe2000000000a */
[----:B------:R-:W-:-:S03]  /*1c20*/  FFMA R2, R13, R8, -R2 ;  /* 0x000000080d027223 */ /* 0x000fc60000000802 */
[----:B------:R-:W0:Y:S01]  /*1c30*/  MUFU.RCP R3, R9 ;  /* 0x0000000900037308 */ /* 0x000e220000001000 */
[----:B------:R-:W-:-:S07]  /*1c40*/  FMUL R2, R2, R2 ;  /* 0x0000000202027220 */ /* 0x000fce0000400000 */
        /* <DEDUP_REMOVED lines=11> */
.L_x_79:
[----:B------:R-:W-:Y:S05]  /*1d00*/  BSYNC.RECONVERGENT B0 ;  /* 0x0000000000007941 */ /* 0x000fea0003800200 */
.L_x_78:
[----:B------:R-:W0:Y:S01]  /*1d10*/  LDC.64 R2, c[0x0][0x3a0] ;  /* 0x0000e800ff027b82 */ /* 0x000e220000000a00 */
[----:B------:R-:W-:Y:S01]  /*1d20*/  FADD R6, R7, R6 ;  /* 0x0000000607067221 */ /* 0x000fe20000000000 */
[----:B------:R-:W2:Y:S03]  /*1d30*/  LDCU UR4, c[0x0][0x384] ;  /* 0x00007080ff0477ac */ /* 0x000ea60008000800 */
[----:B------:R-:W-:-:S04]  /*1d40*/  FMUL R7, R6, 0.5 ;  /* 0x3f00000006077820 */ /* 0x000fc80000400000 */
[----:B------:R-:W-:Y:S01]  /*1d50*/  FMUL R7, R4, R7 ;  /* 0x0000000704077220 */ /* 0x000fe20000400000 */
[----:B0-----:R-:W-:Y:S01]  /*1d60*/  IMAD.WIDE R2, R5, 0x4, R2 ;  /* 0x0000000405027825 */ /* 0x001fe200078e0202 */
[----:B------:R-:W-:-:S04]  /*1d70*/  IADD3 R5, PT, PT, R0, R5, RZ ;  /* 0x0000000500057210 */ /* 0x000fc80007ffe0ff */
[----:B------:R0:W-:Y:S01]  /*1d80*/  STG.E desc[UR6][R2.64], R7 ;  /* 0x0000000702007986 */ /* 0x0001e2000c101906 */
[----:B--2---:R-:W-:-:S13]  /*1d90*/  ISETP.GE.AND P0, PT, R5, UR4, PT ;  /* 0x0000000405007c0c */ /* 0x004fda000bf06270 */
[----:B0-----:R-:W-:Y:S05]  /*1da0*/  @!P0 BRA `(.L_x_80) ;  /* 0xffffffe400108947 */ /* 0x001fea000383ffff */
[----:B------:R-:W-:Y:S05]  /*1db0*/  EXIT ;  /* 0x000000000000794d */ /* 0x000fea0003800000 */
        .weak           $__internal_1_$__cuda_sm3x_div_rn_noftz_f32_slowpath
        .type           $__internal_1_$__cuda_sm3x_div_rn_noftz_f32_slowpath,@function
        .size           $__internal_1_$__cuda_sm3x_div_rn_noftz_f32_slowpath,(.L_x_95 - $__internal_1_$__cuda_sm3x_div_rn_noftz_f32_slowpath)
$__internal_1_$__cuda_sm3x_div_rn_noftz_f32_slowpath:
[----:B------:R-:W-:Y:S01]  /*1dc0*/  SHF.R.U32.HI R12, RZ, 0x17, R3 ;  /* 0x00000017ff0c7819 */ /* 0x000fe20000011603 */
[----:B------:R-:W-:Y:S01]  /*1dd0*/  BSSY.RECONVERGENT B1, `(.L_x_81) ;  /* 0x0000064000017945 */ /* 0x000fe20003800200 */
[----:B------:R-:W-:Y:S02]  /*1de0*/  SHF.R.U32.HI R21, RZ, 0x17, R2 ;  /* 0x00000017ff157819 */ /* 0x000fe40000011602 */
[----:B------:R-:W-:Y:S02]  /*1df0*/  LOP3.LUT R12, R12, 0xff, RZ, 0xc0, !PT ;  /* 0x000000ff0c0c7812 */ /* 0x000fe400078ec0ff */
[----:B------:R-:W-:-:S03]  /*1e00*/  LOP3.LUT R21, R21, 0xff, RZ, 0xc0, !PT ;  /* 0x000000ff15157812 */ /* 0x000fc600078ec0ff */
[----:B------:R-:W-:Y:S02]  /*1e10*/  VIADD R18, R12, 0xffffffff ;  /* 0xffffffff0c127836 */ /* 0x000fe40000000000 */
[----:B------:R-:W-:-:S03]  /*1e20*/  VIADD R17, R21, 0xffffffff ;  /* 0xffffffff15117836 */ /* 0x000fc60000000000 */
[----:B------:R-:W-:-:S04]  /*1e30*/  ISETP.GT.U32.AND P0, PT, R18, 0xfd, PT ;  /* 0x000000fd1200780c */ /* 0x000fc80003f04070 */
[----:B------:R-:W-:-:S13]  /*1e40*/  ISETP.GT.U32.OR P0, PT, R17, 0xfd, P0 ;  /* 0x000000fd1100780c */ /* 0x000fda0000704470 */
[----:B------:R-:W-:Y:S01]  /*1e50*/  @!P0 IMAD.MOV.U32 R17, RZ, RZ, RZ ;  /* 0x000000ffff118224 */ /* 0x000fe200078e00ff */
[----:B------:R-:W-:Y:S06]  /*1e60*/  @!P0 BRA `(.L_x_82) ;  /* 0x0000000000648947 */ /* 0x000fec0003800000 */
[----:B------:R-:W-:Y:S02]  /*1e70*/  FSETP.GTU.FTZ.AND P0, PT, |R2|, +INF , PT ;  /* 0x7f8000000200780b */ /* 0x000fe40003f1c200 */
[----:B------:R-:W-:-:S04]  /*1e80*/  FSETP.GTU.FTZ.AND P1, PT, |R3|, +INF , PT ;  /* 0x7f8000000300780b */ /* 0x000fc80003f3c200 */
[----:B------:R-:W-:-:S13]  /*1e90*/  PLOP3.LUT P0, PT, P0, P1, PT, 0xf8, 0x8f ;  /* 0x00000000008f781c */ /* 0x000fda0000703f70 */
[----:B------:R-:W-:Y:S05]  /*1ea0*/  @P0 BRA `(.L_x_83) ;  /* 0x0000000400540947 */ /* 0x000fea0003800000 */
[----:B------:R-:W-:-:S13]  /*1eb0*/  LOP3.LUT P0, RZ, R3, 0x7fffffff, R2, 0xc8, !PT ;  /* 0x7fffffff03ff7812 */ /* 0x000fda000780c802 */
[----:B------:R-:W-:Y:S05]  /*1ec0*/  @!P0 BRA `(.L_x_84) ;  /* 0x0000000400448947 */ /* 0x000fea0003800000 */
[C---:B------:R-:W-:Y:S02]  /*1ed0*/  FSETP.NEU.FTZ.AND P3, PT, |R2|.reuse, +INF , PT ;  /* 0x7f8000000200780b */ /* 0x040fe40003f7d200 */
[----:B------:R-:W-:Y:S02]  /*1ee0*/  FSETP.NEU.FTZ.AND P1, PT, |R3|, +INF , PT ;  /* 0x7f8000000300780b */ /* 0x000fe40003f3d200 */
[----:B------:R-:W-:-:S11]  /*1ef0*/  FSETP.NEU.FTZ.AND P0, PT, |R2|, +INF , PT ;  /* 0x7f8000000200780b */ /* 0x000fd60003f1d200 */
[----:B------:R-:W-:Y:S05]  /*1f00*/  @!P1 BRA !P3, `(.L_x_84) ;  /* 0x0000000400349947 */ /* 0x000fea0005800000 */
[----:B------:R-:W-:-:S04]  /*1f10*/  LOP3.LUT P3, RZ, R2, 0x7fffffff, RZ, 0xc0, !PT ;  /* 0x7fffffff02ff7812 */ /* 0x000fc8000786c0ff */
[----:B------:R-:W-:-:S13]  /*1f20*/  PLOP3.LUT P1, PT, P1, P3, PT, 0x2f, 0xf2 ;  /* 0x0000000000f2781c */ /* 0x000fda0000f26577 */
[----:B------:R-:W-:Y:S05]  /*1f30*/  @P1 BRA `(.L_x_85) ;  /* 0x0000000400201947 */ /* 0x000fea0003800000 */
[----:B------:R-:W-:-:S04]  /*1f40*/  LOP3.LUT P1, RZ, R3, 0x7fffffff, RZ, 0xc0, !PT ;  /* 0x7fffffff03ff7812 */ /* 0x000fc8000782c0ff */
[----:B------:R-:W-:-:S13]  /*1f50*/  PLOP3.LUT P0, PT, P0, P1, PT, 0x2f, 0xf2 ;  /* 0x0000000000f2781c */ /* 0x000fda0000702577 */
[----:B------:R-:W-:Y:S05]  /*1f60*/  @P0 BRA `(.L_x_86) ;  /* 0x0000000400080947 */ /* 0x000fea0003800000 */
[----:B------:R-:W-:-:S05]  /*1f70*/  VIADD R17, R21, 0xffffffff ;  /* 0xffffffff15117836 */ /* 0x000fca0000000000 */
[----:B------:R-:W-:Y:S02]  /*1f80*/  ISETP.GE.AND P0, PT, R17, RZ, PT ;  /* 0x000000ff1100720c */ /* 0x000fe40003f06270 */
[----:B------:R-:W-:-:S04]  /*1f90*/  IADD3 R17, PT, PT, R12, -0x1, RZ ;  /* 0xffffffff0c117810 */ /* 0x000fc80007ffe0ff */
[----:B------:R-:W-:-:S07]  /*1fa0*/  ISETP.GE.AND P1, PT, R17, RZ, PT ;  /* 0x000000ff1100720c */ /* 0x000fce0003f26270 */
[----:B------:R-:W-:Y:S02]  /*1fb0*/  @P0 IMAD.MOV.U32 R17, RZ, RZ, RZ ;  /* 0x000000ffff110224 */ /* 0x000fe400078e00ff */
[----:B------:R-:W-:Y:S01]  /*1fc0*/  @!P0 FFMA R2, R2, 1.84467440737095516160e+19, RZ ;  /* 0x5f80000002028823 */ /* 0x000fe200000000ff */
[----:B------:R-:W-:-:S03]  /*1fd0*/  @!P0 IMAD.MOV.U32 R17, RZ, RZ, -0x40 ;  /* 0xffffffc0ff118424 */ /* 0x000fc600078e00ff */
[----:B------:R-:W-:Y:S01]  /*1fe0*/  @!P1 FFMA R3, R3, 1.84467440737095516160e+19, RZ ;  /* 0x5f80000003039823 */ /* 0x000fe200000000ff */
[----:B------:R-:W-:-:S07]  /*1ff0*/  @!P1 VIADD R17, R17, 0x40 ;  /* 0x0000004011119836 */ /* 0x000fce0000000000 */
.L_x_82:
[----:B------:R-:W-:Y:S01]  /*2000*/  LEA R18, R12, 0xc0800000, 0x17 ;  /* 0xc08000000c127811 */ /* 0x000fe200078eb8ff */
[----:B------:R-:W-:Y:S01]  /*2010*/  BSSY.RECONVERGENT B2, `(.L_x_87) ;  /* 0x0000036000027945 */ /* 0x000fe20003800200 */
[----:B------:R-:W-:-:S03]  /*2020*/  IADD3 R21, PT, PT, R21, -0x7f, RZ ;  /* 0xffffff8115157810 */ /* 0x000fc60007ffe0ff */
[----:B------:R-:W-:Y:S02]  /*2030*/  IMAD.IADD R20, R3, 0x1, -R18 ;  /* 0x0000000103147824 */ /* 0x000fe400078e0a12 */
[C---:B------:R-:W-:Y:S02]  /*2040*/  IMAD R2, R21.reuse, -0x800000, R2 ;  /* 0xff80000015027824 */ /* 0x040fe400078e0202 */
[----:B------:R0:W1:Y:S01]  /*2050*/  MUFU.RCP R18, R20 ;  /* 0x0000001400127308 */ /* 0x0000620000001000 */
[----:B------:R-:W-:Y:S01]  /*2060*/  FADD.FTZ R3, -R20, -RZ ;  /* 0x800000ff14037221 */ /* 0x000fe20000010100 */
[----:B0-----:R-:W-:-:S05]  /*2070*/  IADD3 R20, PT, PT, R21, 0x7f, -R12 ;  /* 0x0000007f15147810 */ /* 0x001fca0007ffe80c */
[----:B------:R-:W-:Y:S02]  /*2080*/  IMAD.IADD R20, R20, 0x1, R17 ;  /* 0x0000000114147824 */ /* 0x000fe400078e0211 */
[----:B-1----:R-:W-:-:S04]  /*2090*/  FFMA R23, R18, R3, 1 ;  /* 0x3f80000012177423 */ /* 0x002fc80000000003 */
[----:B------:R-:W-:-:S04]  /*20a0*/  FFMA R18, R18, R23, R18 ;  /* 0x0000001712127223 */ /* 0x000fc80000000012 */
[----:B------:R-:W-:-:S04]  /*20b0*/  FFMA R23, R2, R18, RZ ;  /* 0x0000001202177223 */ /* 0x000fc800000000ff */
[----:B------:R-:W-:-:S04]  /*20c0*/  FFMA R22, R3, R23, R2 ;  /* 0x0000001703167223 */ /* 0x000fc80000000002 */
[----:B------:R-:W-:-:S04]  /*20d0*/  FFMA R23, R18, R22, R23 ;  /* 0x0000001612177223 */ /* 0x000fc80000000017 */
[----:B------:R-:W-:-:S04]  /*20e0*/  FFMA R2, R3, R23, R2 ;  /* 0x0000001703027223 */ /* 0x000fc80000000002 */
[----:B------:R-:W-:-:S05]  /*20f0*/  FFMA R3, R18, R2, R23 ;  /* 0x0000000212037223 */ /* 0x000fca0000000017 */
[----:B------:R-:W-:-:S04]  /*2100*/  SHF.R.U32.HI R12, RZ, 0x17, R3 ;  /* 0x00000017ff0c7819 */ /* 0x000fc80000011603 */
[----:B------:R-:W-:-:S05]  /*2110*/  LOP3.LUT R12, R12, 0xff, RZ, 0xc0, !PT ;  /* 0x000000ff0c0c7812 */ /* 0x000fca00078ec0ff */
[----:B------:R-:W-:-:S04]  /*2120*/  IMAD.IADD R12, R12, 0x1, R20 ;  /* 0x000000010c0c7824 */ /* 0x000fc800078e0214 */
[----:B------:R-:W-:-:S05]  /*2130*/  VIADD R17, R12, 0xffffffff ;  /* 0xffffffff0c117836 */ /* 0x000fca0000000000 */
[----:B------:R-:W-:-:S13]  /*2140*/  ISETP.GE.U32.AND P0, PT, R17, 0xfe, PT ;  /* 0x000000fe1100780c */ /* 0x000fda0003f06070 */
[----:B------:R-:W-:Y:S05]  /*2150*/  @!P0 BRA `(.L_x_88) ;  /* 0x0000000000808947 */ /* 0x000fea0003800000 */
[----:B------:R-:W-:-:S13]  /*2160*/  ISETP.GT.AND P0, PT, R12, 0xfe, PT ;  /* 0x000000fe0c00780c */ /* 0x000fda0003f04270 */
[----:B------:R-:W-:Y:S05]  /*2170*/  @P0 BRA `(.L_x_89) ;  /* 0x00000000006c0947 */ /* 0x000fea0003800000 */
[----:B------:R-:W-:-:S13]  /*2180*/  ISETP.GE.AND P0, PT, R12, 0x1, PT ;  /* 0x000000010c00780c */ /* 0x000fda0003f06270 */
[----:B------:R-:W-:Y:S05]  /*2190*/  @P0 BRA `(.L_x_90) ;  /* 0x0000000000740947 */ /* 0x000fea0003800000 */
[----:B------:R-:W-:Y:S02]  /*21a0*/  ISETP.GE.AND P0, PT, R12, -0x18, PT ;  /* 0xffffffe80c00780c */ /* 0x000fe40003f06270 */
[----:B------:R-:W-:-:S11]  /*21b0*/  LOP3.LUT R3, R3, 0x80000000, RZ, 0xc0, !PT ;  /* 0x8000000003037812 */ /* 0x000fd600078ec0ff */
[----:B------:R-:W-:Y:S05]  /*21c0*/  @!P0 BRA `(.L_x_90) ;  /* 0x0000000000688947 */ /* 0x000fea0003800000 */
[-CC-:B------:R-:W-:Y:S01]  /*21d0*/  FFMA.RZ R17, R18, R2.reuse, R23.reuse ;  /* 0x0000000212117223 */ /* 0x180fe2000000c017 */
[C---:B------:R-:W-:Y:S02]  /*21e0*/  IADD3 R21, PT, PT, R12.reuse, 0x20, RZ ;  /* 0x000000200c157810 */ /* 0x040fe40007ffe0ff */
[----:B------:R-:W-:Y:S02]  /*21f0*/  ISETP.NE.AND P3, PT, R12, RZ, PT ;  /* 0x000000ff0c00720c */ /* 0x000fe40003f65270 */
[----:B------:R-:W-:Y:S01]  /*2200*/  LOP3.LUT R20, R17, 0x7fffff, RZ, 0xc0, !PT ;  /* 0x007fffff11147812 */ /* 0x000fe200078ec0ff */
[CCC-:B------:R-:W-:Y:S01]  /*2210*/  FFMA.RP R17, R18.reuse, R2.reuse, R23.reuse ;  /* 0x0000000212117223 */ /* 0x1c0fe20000008017 */
[----:B------:R-:W-:Y:S01]  /*2220*/  FFMA.RM R2, R18, R2, R23 ;  /* 0x0000000212027223 */ /* 0x000fe20000004017 */
[----:B------:R-:W-:Y:S01]  /*2230*/  ISETP.NE.AND P1, PT, R12, RZ, PT ;  /* 0x000000ff0c00720c */ /* 0x000fe20003f25270 */
[----:B------:R-:W-:Y:S01]  /*2240*/  IMAD.MOV R12, RZ, RZ, -R12 ;  /* 0x000000ffff0c7224 */ /* 0x000fe200078e0a0c */
[----:B------:R-:W-:-:S02]  /*2250*/  LOP3.LUT R20, R20, 0x800000, RZ, 0xfc, !PT ;  /* 0x0080000014147812 */ /* 0x000fc400078efcff */
[----:B------:R-:W-:Y:S02]  /*2260*/  FSETP.NEU.FTZ.AND P0, PT, R17, R2, PT ;  /* 0x000000021100720b */ /* 0x000fe40003f1d000 */
[----:B------:R-:W-:Y:S02]  /*2270*/  SHF.L.U32 R21, R20, R21, RZ ;  /* 0x0000001514157219 */ /* 0x000fe400000006ff */
[----:B------:R-:W-:Y:S02]  /*2280*/  SEL R17, R12, RZ, P3 ;  /* 0x000000ff0c117207 */ /* 0x000fe40001800000 */
[----:B------:R-:W-:Y:S02]  /*2290*/  ISETP.NE.AND P1, PT, R21, RZ, P1 ;  /* 0x000000ff1500720c */ /* 0x000fe40000f25270 */
[----:B------:R-:W-:Y:S02]  /*22a0*/  SHF.R.U32.HI R17, RZ, R17, R20 ;  /* 0x00000011ff117219 */ /* 0x000fe40000011614 */
[----:B------:R-:W-:-:S02]  /*22b0*/  PLOP3.LUT P0, PT, P0, P1, PT, 0xf8, 0x8f ;  /* 0x00000000008f781c */ /* 0x000fc40000703f70 */
[----:B------:R-:W-:Y:S02]  /*22c0*/  SHF.R.U32.HI R21, RZ, 0x1, R17 ;  /* 0x00000001ff157819 */ /* 0x000fe40000011611 */
[----:B------:R-:W-:-:S04]  /*22d0*/  SEL R2, RZ, 0x1, !P0 ;  /* 0x00000001ff027807 */ /* 0x000fc80004000000 */
[----:B------:R-:W-:-:S04]  /*22e0*/  LOP3.LUT R2, R2, 0x1, R21, 0xf8, !PT ;  /* 0x0000000102027812 */ /* 0x000fc800078ef815 */
[----:B------:R-:W-:-:S05]  /*22f0*/  LOP3.LUT R2, R2, R17, RZ, 0xc0, !PT ;  /* 0x0000001102027212 */ /* 0x000fca00078ec0ff */
[----:B------:R-:W-:-:S05]  /*2300*/  IMAD.IADD R2, R21, 0x1, R2 ;  /* 0x0000000115027824 */ /* 0x000fca00078e0202 */
[----:B------:R-:W-:Y:S01]  /*2310*/  LOP3.LUT R3, R2, R3, RZ, 0xfc, !PT ;  /* 0x0000000302037212 */ /* 0x000fe200078efcff */
[----:B------:R-:W-:Y:S06]  /*2320*/  BRA `(.L_x_90) ;  /* 0x0000000000107947 */ /* 0x000fec0003800000 */
.L_x_89:
[----:B------:R-:W-:-:S04]  /*2330*/  LOP3.LUT R3, R3, 0x80000000, RZ, 0xc0, !PT ;  /* 0x8000000003037812 */ /* 0x000fc800078ec0ff */
[----:B------:R-:W-:Y:S01]  /*2340*/  LOP3.LUT R3, R3, 0x7f800000, RZ, 0xfc, !PT ;  /* 0x7f80000003037812 */ /* 0x000fe200078efcff */
[----:B------:R-:W-:Y:S06]  /*2350*/  BRA `(.L_x_90) ;  /* 0x0000000000047947 */ /* 0x000fec0003800000 */
.L_x_88:
[----:B------:R-:W-:-:S07]  /*2360*/  IMAD R3, R20, 0x800000, R3 ;  /* 0x0080000014037824 */ /* 0x000fce00078e0203 */
.L_x_90:
[----:B------:R-:W-:Y:S05]  /*2370*/  BSYNC.RECONVERGENT B2 ;  /* 0x0000000000027941 */ /* 0x000fea0003800200 */
.L_x_87:
[----:B------:R-:W-:Y:S05]  /*2380*/  BRA `(.L_x_91) ;  /* 0x0000000000207947 */ /* 0x000fea0003800000 */
.L_x_86:
[----:B------:R-:W-:-:S04]  /*2390*/  LOP3.LUT R3, R3, 0x80000000, R2, 0x48, !PT ;  /* 0x8000000003037812 */ /* 0x000fc800078e4802 */
[----:B------:R-:W-:Y:S01]  /*23a0*/  LOP3.LUT R3, R3, 0x7f800000, RZ, 0xfc, !PT ;  /* 0x7f80000003037812 */ /* 0x000fe200078efcff */
[----:B------:R-:W-:Y:S06]  /*23b0*/  BRA `(.L_x_91) ;  /* 0x0000000000147947 */ /* 0x000fec0003800000 */
.L_x_85:
[----:B------:R-:W-:Y:S01]  /*23c0*/  LOP3.LUT R3, R3, 0x80000000, R2, 0x48, !PT ;  /* 0x8000000003037812 */ /* 0x000fe200078e4802 */
[----:B------:R-:W-:Y:S06]  /*23d0*/  BRA `(.L_x_91) ;  /* 0x00000000000c7947 */ /* 0x000fec0003800000 */
.L_x_84:
[----:B------:R-:W0:Y:S01]  /*23e0*/  MUFU.RSQ R3, -QNAN ;  /* 0xffc0000000037908 */ /* 0x000e220000001400 */
[----:B------:R-:W-:Y:S05]  /*23f0*/  BRA `(.L_x_91) ;  /* 0x0000000000047947 */ /* 0x000fea0003800000 */
.L_x_83:
[----:B------:R-:W-:-:S07]  /*2400*/  FADD.FTZ R3, R2, R3 ;  /* 0x0000000302037221 */ /* 0x000fce0000010000 */
.L_x_91:
[----:B------:R-:W-:Y:S05]  /*2410*/  BSYNC.RECONVERGENT B1 ;  /* 0x0000000000017941 */ /* 0x000fea0003800200 */
.L_x_81:
[----:B0-----:R-:W-:Y:S01]  /*2420*/  MOV R12, R3 ;  /* 0x00000003000c7202 */ /* 0x001fe20000000f00 */
[----:B------:R-:W-:Y:S02]  /*2430*/  IMAD.MOV.U32 R2, RZ, RZ, R16 ;  /* 0x000000ffff027224 */ /* 0x000fe400078e0010 */
[----:B------:R-:W-:-:S04]  /*2440*/  IMAD.MOV.U32 R3, RZ, RZ, 0x0 ;  /* 0x00000000ff037424 */ /* 0x000fc800078e00ff */
[----:B------:R-:W-:Y:S05]  /*2450*/  RET.REL.NODEC R2 `(_cupy_lombscargle_float32) ;  /* 0xffffffd802e87950 */ /* 0x000fea0003c3ffff */
.L_x_92:
        /* <DEDUP_REMOVED lines=10> */
.L_x_95:


//--------------------- .nv.global.init           --------------------------
	.section	.nv.global.init,"aw",@progbits
	.align	16
.nv.global.init:
	.type		__cudart_sin_cos_coeffs,@object
	.size		__cudart_sin_cos_coeffs,(__cudart_i2opi_d - __cudart_sin_cos_coeffs)
__cudart_sin_cos_coeffs:
        /*0000*/ 	.byte	0x46, 0xd2, 0xb0, 0x2c, 0xf1, 0xe5, 0x5a, 0xbe, 0x92, 0xe3, 0xac, 0x69, 0xe3, 0x1d, 0xc7, 0x3e
        /*0010*/ 	.byte	0xa1, 0x62, 0xdb, 0x19, 0xa0, 0x01, 0x2a, 0xbf, 0x18, 0x08, 0x11, 0x11, 0x11, 0x11, 0x81, 0x3f
        /*0020*/ 	.byte	0x54, 0x55, 0x55, 0x55, 0x55, 0x55, 0xc5, 0xbf, 0x00, 0x00, 0x00, 0x00, 0x00, 0x00, 0x00, 0x00
        /*0030*/ 	.byte	0x00, 0x00, 0x00, 0x00, 0x00, 0x00, 0x00, 0x00, 0x64, 0x81, 0xfd, 0x20, 0x83, 0xff, 0xa8, 0xbd
        /*0040*/ 	.byte	0x28, 0x85, 0xef, 0xc1, 0xa7, 0xee, 0x21, 0x3e, 0xd9, 0xe6, 0x06, 0x8e, 0x4f, 0x7e, 0x92, 0xbe
        /*0050*/ 	.byte	0xe9, 0xbc, 0xdd, 0x19, 0xa0, 0x01, 0xfa, 0x3e, 0x47, 0x5d, 0xc1, 0x16, 0x6c, 0xc1, 0x56, 0xbf
        /*0060*/ 	.byte	0x51, 0x55, 0x55, 0x55, 0x55, 0x55, 0xa5, 0x3f, 0x00, 0x00, 0x00, 0x00, 0x00, 0x00, 0xe0, 0xbf
        /*0070*/ 	.byte	0x00, 0x00, 0x00, 0x00, 0x00, 0x00, 0xf0, 0x3f, 0x00, 0x00, 0x00, 0x00, 0x00, 0x00, 0x00, 0x00
	.type		__cudart_i2opi_d,@object
	.size		__cudart_i2opi_d,(__cudart_i2opi_f - __cudart_i2opi_d)
__cudart_i2opi_d:
        /* <DEDUP_REMOVED lines=9> */
	.type		__cudart_i2opi_f,@object
	.size		__cudart_i2opi_f,(.L_0 - __cudart_i2opi_f)
__cudart_i2opi_f:
        /*0110*/ 	.byte	0x41, 0x90, 0x43, 0x3c, 0x99, 0x95, 0x62, 0xdb, 0xc0, 0xdd, 0x34, 0xf5, 0xd1, 0x57, 0x27, 0xfc
        /*0120*/ 	.byte	0x29, 0x15, 0x44, 0x4e, 0x6e, 0x83, 0xf9, 0xa2
.L_0:


//--------------------- .nv.shared.reserved.0     --------------------------
	.section	.nv.shared.reserved.0,"aw",@nobits
	.weak		__nv_reservedSMEM_offset_0_alias
	.size		__nv_reservedSMEM_offset_0_alias, 0, 64
	.other		__nv_reservedSMEM_offset_0_alias,@"STO_CUDA_RESERVED_SHARED STV_DEFAULT"
__nv_reservedSMEM_offset_0_alias:
	.zero		0
	.zero		64


//--------------------- .nv.constant0._cupy_lombscargle_float64 --------------------------
	.section	.nv.constant0._cupy_lombscargle_float64,"a",@progbits
	.sectionflags	@""
	.align	4
.nv.constant0._cupy_lombscargle_float64:
	.zero		944


//--------------------- .nv.constant0._cupy_lombscargle_float32 --------------------------
	.section	.nv.constant0._cupy_lombscargle_float32,"a",@progbits
	.sectionflags	@""
	.align	4
.nv.constant0._cupy_lombscargle_float32:
	.zero		944


//--------------------- SYMBOLS --------------------------

	.type		.nv.reservedSmem.offset0,@object
	.size		.nv.reservedSmem.offset0,0x4
